//
// Generated by NVIDIA NVVM Compiler
//
// Compiler Build ID: CL-36424714
// Cuda compilation tools, release 13.0, V13.0.88
// Based on NVVM 20.0.0
//

.version 9.0
.target sm_100
.address_size 64

	// .globl	_Z22CalculateXMatrixKernelPcPtPm
.extern .shared .align 16 .b8 p[];

.visible .entry _Z22CalculateXMatrixKernelPcPtPm(
	.param .u64 .ptr .align 1 _Z22CalculateXMatrixKernelPcPtPm_param_0,
	.param .u64 .ptr .align 1 _Z22CalculateXMatrixKernelPcPtPm_param_1,
	.param .u64 .ptr .align 1 _Z22CalculateXMatrixKernelPcPtPm_param_2
)
{
	.reg .pred 	%p<4>;
	.reg .b16 	%rs<7>;
	.reg .b32 	%r<8>;
	.reg .b64 	%rd<24>;

	ld.param.u64 	%rd6, [_Z22CalculateXMatrixKernelPcPtPm_param_0];
	ld.param.u64 	%rd7, [_Z22CalculateXMatrixKernelPcPtPm_param_1];
	ld.param.u64 	%rd8, [_Z22CalculateXMatrixKernelPcPtPm_param_2];
	cvta.to.global.u64 	%rd9, %rd7;
	cvta.to.global.u64 	%rd1, %rd8;
	mov.u32 	%r3, %tid.x;
	mov.u32 	%r4, %ntid.x;
	mov.u32 	%r5, %ctaid.x;
	mad.lo.s32 	%r1, %r4, %r5, %r3;
	cvt.u64.u32 	%rd10, %r1;
	ld.global.u64 	%rd11, [%rd1];
	mad.lo.s64 	%rd12, %rd10, %rd11, %rd10;
	shl.b64 	%rd13, %rd12, 1;
	and.b64  	%rd14, %rd13, 131070;
	add.s64 	%rd2, %rd9, %rd14;
	mov.b16 	%rs3, 0;
	st.global.u16 	[%rd2], %rs3;
	ld.global.u64 	%rd15, [%rd1];
	setp.eq.s64 	%p1, %rd15, 0;
	@%p1 bra 	$L__BB0_6;
	and.b32  	%r6, %r1, 65535;
	add.s32 	%r2, %r6, 65;
	cvta.to.global.u64 	%rd3, %rd6;
	mov.b16 	%rs6, 1;
	mov.b64 	%rd23, 1;
$L__BB0_2:
	add.s64 	%rd17, %rd3, %rd23;
	ld.global.s8 	%r7, [%rd17];
	setp.ne.s32 	%p2, %r2, %r7;
	@%p2 bra 	$L__BB0_4;
	shl.b64 	%rd20, %rd23, 1;
	add.s64 	%rd21, %rd2, %rd20;
	st.global.u16 	[%rd21], %rs6;
	bra.uni 	$L__BB0_5;
$L__BB0_4:
	shl.b64 	%rd18, %rd23, 1;
	add.s64 	%rd19, %rd2, %rd18;
	ld.global.u16 	%rs5, [%rd19+-2];
	st.global.u16 	[%rd19], %rs5;
$L__BB0_5:
	add.s16 	%rs6, %rs6, 1;
	cvt.u64.u16 	%rd23, %rs6;
	ld.global.u64 	%rd22, [%rd1];
	setp.ge.u64 	%p3, %rd22, %rd23;
	@%p3 bra 	$L__BB0_2;
$L__BB0_6:
	ret;

}
	// .globl	_Z29CalculateDistanceMatrixKernelPcS_PtS0_PmS1_
.visible .entry _Z29CalculateDistanceMatrixKernelPcS_PtS0_PmS1_(
	.param .u64 .ptr .align 1 _Z29CalculateDistanceMatrixKernelPcS_PtS0_PmS1__param_0,
	.param .u64 .ptr .align 1 _Z29CalculateDistanceMatrixKernelPcS_PtS0_PmS1__param_1,
	.param .u64 .ptr .align 1 _Z29CalculateDistanceMatrixKernelPcS_PtS0_PmS1__param_2,
	.param .u64 .ptr .align 1 _Z29CalculateDistanceMatrixKernelPcS_PtS0_PmS1__param_3,
	.param .u64 .ptr .align 1 _Z29CalculateDistanceMatrixKernelPcS_PtS0_PmS1__param_4,
	.param .u64 .ptr .align 1 _Z29CalculateDistanceMatrixKernelPcS_PtS0_PmS1__param_5
)
{
	.reg .pred 	%p<24>;
	.reg .b16 	%rs<31>;
	.reg .b32 	%r<97>;
	.reg .b64 	%rd<79>;

	ld.param.u64 	%rd23, [_Z29CalculateDistanceMatrixKernelPcS_PtS0_PmS1__param_0];
	ld.param.u64 	%rd25, [_Z29CalculateDistanceMatrixKernelPcS_PtS0_PmS1__param_1];
	ld.param.u64 	%rd26, [_Z29CalculateDistanceMatrixKernelPcS_PtS0_PmS1__param_3];
	ld.param.u64 	%rd27, [_Z29CalculateDistanceMatrixKernelPcS_PtS0_PmS1__param_4];
	ld.param.u64 	%rd28, [_Z29CalculateDistanceMatrixKernelPcS_PtS0_PmS1__param_5];
	cvta.to.global.u64 	%rd1, %rd25;
	cvta.to.global.u64 	%rd2, %rd26;
	cvta.to.global.u64 	%rd29, %rd28;
	cvta.to.global.u64 	%rd30, %rd27;
	ld.global.u64 	%rd3, [%rd30];
	ld.global.u64 	%rd4, [%rd29];
	mov.u32 	%r1, %tid.x;
	mov.u32 	%r2, %ntid.x;
	mov.u32 	%r3, %ctaid.x;
	mad.lo.s32 	%r4, %r2, %r3, %r1;
	and.b32  	%r41, %r4, 65535;
	cvt.u64.u32 	%rd5, %r41;
	setp.lt.u64 	%p2, %rd4, %rd5;
	@%p2 bra 	$L__BB1_30;
	cvta.to.global.u64 	%rd31, %rd23;
	add.s64 	%rd32, %rd31, %rd5;
	ld.global.u8 	%rs1, [%rd32];
	cvt.u64.u32 	%rd6, %r2;
	and.b64  	%rd33, %rd3, -4294967296;
	setp.ne.s64 	%p3, %rd33, 0;
	@%p3 bra 	$L__BB1_3;
	cvt.u32.u64 	%r42, %rd6;
	cvt.u32.u64 	%r43, %rd3;
	div.u32 	%r44, %r43, %r42;
	cvt.u64.u32 	%rd75, %r44;
	bra.uni 	$L__BB1_4;
$L__BB1_3:
	div.u64 	%rd75, %rd3, %rd6;
$L__BB1_4:
	add.s64 	%rd10, %rd75, 1;
	setp.eq.s64 	%p4, %rd10, 0;
	@%p4 bra 	$L__BB1_21;
	and.b64  	%rd76, %rd10, 3;
	setp.lt.u64 	%p5, %rd75, 3;
	mov.b32 	%r96, 0;
	@%p5 bra 	$L__BB1_16;
	and.b64  	%rd77, %rd10, -4;
	shl.b32 	%r95, %r1, 1;
	add.s32 	%r94, %r1, %r2;
	shl.b32 	%r47, %r2, 1;
	add.s32 	%r93, %r1, %r47;
	mul.lo.s32 	%r48, %r2, 3;
	add.s32 	%r92, %r1, %r48;
	add.s32 	%r91, %r48, %r95;
	add.s32 	%r90, %r95, %r47;
	add.s32 	%r89, %r2, %r95;
	mov.b32 	%r96, 0;
	mov.u32 	%r88, %r1;
$L__BB1_7:
	cvt.s64.s32 	%rd34, %r88;
	setp.le.u64 	%p6, %rd3, %rd34;
	@%p6 bra 	$L__BB1_9;
	cvt.s64.s32 	%rd35, %r95;
	add.s64 	%rd36, %rd1, %rd35;
	ld.global.u8 	%rs15, [%rd36];
	mov.u32 	%r49, p;
	add.s32 	%r50, %r49, %r88;
	st.shared.u8 	[%r50], %rs15;
$L__BB1_9:
	cvt.s64.s32 	%rd37, %r94;
	setp.le.u64 	%p7, %rd3, %rd37;
	@%p7 bra 	$L__BB1_11;
	cvt.s64.s32 	%rd38, %r89;
	add.s64 	%rd39, %rd1, %rd38;
	ld.global.u8 	%rs16, [%rd39];
	mov.u32 	%r51, p;
	add.s32 	%r52, %r51, %r94;
	st.shared.u8 	[%r52], %rs16;
$L__BB1_11:
	cvt.s64.s32 	%rd40, %r93;
	setp.le.u64 	%p8, %rd3, %rd40;
	@%p8 bra 	$L__BB1_13;
	cvt.s64.s32 	%rd41, %r90;
	add.s64 	%rd42, %rd1, %rd41;
	ld.global.u8 	%rs17, [%rd42];
	mov.u32 	%r53, p;
	add.s32 	%r54, %r53, %r93;
	st.shared.u8 	[%r54], %rs17;
$L__BB1_13:
	cvt.s64.s32 	%rd43, %r92;
	setp.le.u64 	%p9, %rd3, %rd43;
	@%p9 bra 	$L__BB1_15;
	cvt.s64.s32 	%rd44, %r91;
	add.s64 	%rd45, %rd1, %rd44;
	ld.global.u8 	%rs18, [%rd45];
	mov.u32 	%r55, p;
	add.s32 	%r56, %r55, %r92;
	st.shared.u8 	[%r56], %rs18;
$L__BB1_15:
	add.s32 	%r96, %r96, 4;
	shl.b32 	%r57, %r2, 2;
	add.s32 	%r95, %r95, %r57;
	add.s32 	%r94, %r94, %r57;
	add.s32 	%r93, %r93, %r57;
	add.s32 	%r92, %r92, %r57;
	add.s32 	%r91, %r91, %r57;
	add.s32 	%r90, %r90, %r57;
	add.s32 	%r89, %r89, %r57;
	add.s32 	%r88, %r88, %r57;
	add.s64 	%rd77, %rd77, -4;
	setp.eq.s64 	%p10, %rd77, 0;
	@%p10 bra 	$L__BB1_16;
	bra.uni 	$L__BB1_7;
$L__BB1_16:
	setp.eq.s64 	%p11, %rd76, 0;
	@%p11 bra 	$L__BB1_21;
	mul.lo.s32 	%r58, %r2, %r96;
	shl.b32 	%r59, %r1, 1;
	add.s32 	%r87, %r58, %r59;
	add.s32 	%r86, %r1, %r58;
$L__BB1_18:
	.pragma "nounroll";
	cvt.s64.s32 	%rd46, %r86;
	setp.le.u64 	%p12, %rd3, %rd46;
	@%p12 bra 	$L__BB1_20;
	cvt.s64.s32 	%rd47, %r87;
	add.s64 	%rd48, %rd1, %rd47;
	ld.global.u8 	%rs19, [%rd48];
	mov.u32 	%r60, p;
	add.s32 	%r61, %r60, %r86;
	st.shared.u8 	[%r61], %rs19;
$L__BB1_20:
	add.s32 	%r87, %r87, %r2;
	add.s32 	%r86, %r86, %r2;
	add.s64 	%rd76, %rd76, -1;
	setp.ne.s64 	%p13, %rd76, 0;
	@%p13 bra 	$L__BB1_18;
$L__BB1_21:
	cvt.u32.u64 	%r62, %rd5;
	setp.eq.s32 	%p14, %r1, 0;
	setp.ne.s32 	%p15, %r3, 0;
	and.pred  	%p1, %p14, %p15;
	add.s64 	%rd15, %rd4, 1;
	add.s32 	%r19, %r62, -1;
	cvt.u32.u64 	%r63, %rd4;
	mad.lo.s32 	%r64, %r63, -65, %r62;
	add.s32 	%r20, %r64, -65;
	mad.lo.s64 	%rd16, %rd4, -65, %rd5;
	cvt.u16.u32 	%rs21, %r4;
	add.s16 	%rs2, %rs21, 1;
	mov.b16 	%rs27, 0;
	mov.b64 	%rd78, 0;
	not.pred 	%p17, %p1;
	mov.u16 	%rs30, %rs27;
$L__BB1_22:
	bar.sync 	0;
	cvt.u32.u16 	%r39, %rs30;
	shfl.sync.up.b32	%r65|%p16, %r39, 1, 0, -1;
	cvt.u16.u32 	%rs29, %r65;
	@%p17 bra 	$L__BB1_24;
	add.s64 	%rd50, %rd78, -1;
	mad.lo.s64 	%rd51, %rd50, %rd15, %rd5;
	shl.b64 	%rd52, %rd51, 1;
	add.s64 	%rd53, %rd2, %rd52;
	ld.global.u16 	%rs29, [%rd53+-2];
$L__BB1_24:
	ld.param.u64 	%rd73, [_Z29CalculateDistanceMatrixKernelPcS_PtS0_PmS1__param_2];
	setp.eq.s32 	%p18, %r62, 0;
	add.s64 	%rd54, %rd78, -1;
	cvt.u32.u16 	%r40, %rs27;
	mov.u32 	%r67, p;
	add.s32 	%r68, %r67, %r40;
	ld.shared.u8 	%rs8, [%r68];
	cvt.u64.u16 	%rd55, %rs8;
	cvt.s64.s8 	%rd20, %rd55;
	cvt.u32.u16 	%r69, %rs8;
	cvt.s32.s8 	%r70, %r69;
	add.s32 	%r71, %r20, %r70;
	cvta.to.global.u64 	%rd56, %rd73;
	mul.wide.s32 	%rd57, %r71, 2;
	add.s64 	%rd58, %rd56, %rd57;
	ld.global.u16 	%rd59, [%rd58];
	mad.lo.s64 	%rd60, %rd54, %rd15, %rd59;
	shl.b64 	%rd61, %rd60, 1;
	add.s64 	%rd62, %rd2, %rd61;
	ld.global.u16 	%rs9, [%rd62+-2];
	setp.eq.s16 	%p19, %rs27, 0;
	or.pred  	%p20, %p19, %p18;
	selp.b16 	%rs30, %rs2, %rs27, %p19;
	@%p20 bra 	$L__BB1_29;
	setp.eq.s16 	%p21, %rs1, %rs8;
	mov.u16 	%rs30, %rs29;
	@%p21 bra 	$L__BB1_29;
	ld.param.u64 	%rd74, [_Z29CalculateDistanceMatrixKernelPcS_PtS0_PmS1__param_2];
	add.s64 	%rd63, %rd16, %rd20;
	cvta.to.global.u64 	%rd21, %rd74;
	shl.b64 	%rd64, %rd63, 1;
	add.s64 	%rd65, %rd21, %rd64;
	ld.global.u16 	%rs24, [%rd65];
	setp.ne.s16 	%p22, %rs24, 0;
	@%p22 bra 	$L__BB1_28;
	cvt.u32.u16 	%r81, %rs29;
	add.s32 	%r82, %r19, %r40;
	min.s32 	%r83, %r39, %r82;
	min.s32 	%r84, %r81, %r83;
	cvt.u16.u32 	%rs26, %r84;
	add.s16 	%rs30, %rs26, 1;
	bra.uni 	$L__BB1_29;
$L__BB1_28:
	cvt.u32.u16 	%r73, %rs29;
	cvt.u32.u16 	%r74, %rs9;
	add.s32 	%r75, %r62, %r74;
	add.s64 	%rd66, %rd20, -65;
	mad.lo.s64 	%rd67, %rd66, %rd15, %rd5;
	shl.b64 	%rd68, %rd67, 1;
	add.s64 	%rd69, %rd21, %rd68;
	ld.global.u16 	%r76, [%rd69];
	not.b32 	%r77, %r76;
	add.s32 	%r78, %r75, %r77;
	min.s32 	%r79, %r39, %r78;
	min.s32 	%r80, %r73, %r79;
	cvt.u16.u32 	%rs25, %r80;
	add.s16 	%rs30, %rs25, 1;
$L__BB1_29:
	mad.lo.s64 	%rd70, %rd78, %rd15, %rd5;
	shl.b64 	%rd71, %rd70, 1;
	add.s64 	%rd72, %rd2, %rd71;
	st.global.u16 	[%rd72], %rs30;
	add.s16 	%rs27, %rs27, 1;
	cvt.u64.u16 	%rd78, %rs27;
	setp.ge.u64 	%p23, %rd3, %rd78;
	@%p23 bra 	$L__BB1_22;
$L__BB1_30:
	ret;

}


// ===== COMPILED SASS (sm_100) =====

	.target	sm_100

	.elftype	@"ET_EXEC"


//--------------------- .note.nv.tkinfo           --------------------------
	.section	.note.nv.tkinfo,"",@"SHT_NOTE"
	.sectionflags	@"SHF_NOTE_NV_TKINFO"
	.tkinfo
        /*0018*/ 	.word	0x00000002
        /*0030*/ 	.string	""
        /*0030*/ 	.string	"ptxas"
        /*0030*/ 	.string	"Cuda compilation tools, release 13.0, V13.0.88"
        /*0030*/ 	.string	"Build cuda_13.0.r13.0/compiler.36424714_0"
        /*0030*/ 	.string	"-arch sm_100 -m 64 "



//--------------------- .note.nv.cuinfo           --------------------------
	.section	.note.nv.cuinfo,"",@"SHT_NOTE"
	.sectionflags	@"SHF_NOTE_NV_CUINFO"
        /*0018*/ 	.short	0x0002
        /*001a*/ 	.short	0x0064
        /*001c*/ 	.short	0x0082
	.zero		2


//--------------------- .nv.info                  --------------------------
	.section	.nv.info,"",@"SHT_CUDA_INFO"
	.align	4


	//----- nvinfo : EIATTR_REGCOUNT
	.align		4
        /*0000*/ 	.byte	0x04, 0x2f
        /*0002*/ 	.short	(.L_1 - .L_0)
	.align		4
.L_0:
        /*0004*/ 	.word	index@(_Z22CalculateXMatrixKernelPcPtPm)
        /*0008*/ 	.word	0x00000014


	//----- nvinfo : EIATTR_FRAME_SIZE
	.align		4
.L_1:
        /*000c*/ 	.byte	0x04, 0x11
        /*000e*/ 	.short	(.L_3 - .L_2)
	.align		4
.L_2:
        /*0010*/ 	.word	index@(_Z22CalculateXMatrixKernelPcPtPm)
        /*0014*/ 	.word	0x00000000


	//----- nvinfo : EIATTR_REGCOUNT
	.align		4
.L_3:
        /*0018*/ 	.byte	0x04, 0x2f
        /*001a*/ 	.short	(.L_5 - .L_4)
	.align		4
.L_4:
        /*001c*/ 	.word	index@(_Z29CalculateDistanceMatrixKernelPcS_PtS0_PmS1_)
        /*0020*/ 	.word	0x00000020


	//----- nvinfo : EIATTR_FRAME_SIZE
	.align		4
.L_5:
        /*0024*/ 	.byte	0x04, 0x11
        /*0026*/ 	.short	(.L_7 - .L_6)
	.align		4
.L_6:
        /*0028*/ 	.word	index@($__internal_0_$__cuda_sm20_div_u64)
        /*002c*/ 	.word	0x00000000


	//----- nvinfo : EIATTR_FRAME_SIZE
	.align		4
.L_7:
        /*0030*/ 	.byte	0x04, 0x11
        /*0032*/ 	.short	(.L_9 - .L_8)
	.align		4
.L_8:
        /*0034*/ 	.word	index@(_Z29CalculateDistanceMatrixKernelPcS_PtS0_PmS1_)
        /*0038*/ 	.word	0x00000000


	//----- nvinfo : EIATTR_MIN_STACK_SIZE
	.align		4
.L_9:
        /*003c*/ 	.byte	0x04, 0x12
        /*003e*/ 	.short	(.L_11 - .L_10)
	.align		4
.L_10:
        /*0040*/ 	.word	index@(_Z29CalculateDistanceMatrixKernelPcS_PtS0_PmS1_)
        /*0044*/ 	.word	0x00000000


	//----- nvinfo : EIATTR_MIN_STACK_SIZE
	.align		4
.L_11:
        /*0048*/ 	.byte	0x04, 0x12
        /*004a*/ 	.short	(.L_13 - .L_12)
	.align		4
.L_12:
        /*004c*/ 	.word	index@(_Z22CalculateXMatrixKernelPcPtPm)
        /*0050*/ 	.word	0x00000000
.L_13:


//--------------------- .nv.compat                --------------------------
	.section	.nv.compat,"",@"SHT_CUDA_COMPAT_INFO"
	.align	4
        /*0000*/ 	.byte	0x02, 0x09, 0x00, 0x00, 0x02, 0x02, 0x01, 0x00, 0x02, 0x05, 0x05, 0x00, 0x03, 0x07, 0x01, 0x01
        /*0010*/ 	.byte	0x02, 0x03, 0x00, 0x00, 0x02, 0x06, 0x01, 0x00, 0x04, 0x0b, 0x08, 0x00, 0x09, 0x00, 0x00, 0x00
        /*0020*/ 	.byte	0x00, 0x00, 0x00, 0x00


//--------------------- .nv.info._Z29CalculateDistanceMatrixKernelPcS_PtS0_PmS1_ --------------------------
	.section	.nv.info._Z29CalculateDistanceMatrixKernelPcS_PtS0_PmS1_,"",@"SHT_CUDA_INFO"
	.sectionflags	@""
	.align	4


	//----- nvinfo : EIATTR_CUDA_API_VERSION
	.align		4
        /*0000*/ 	.byte	0x04, 0x37
        /*0002*/ 	.short	(.L_15 - .L_14)
.L_14:
        /*0004*/ 	.word	0x00000082


	//----- nvinfo : EIATTR_KPARAM_INFO
	.align		4
.L_15:
        /*0008*/ 	.byte	0x04, 0x17
        /*000a*/ 	.short	(.L_17 - .L_16)
.L_16:
        /*000c*/ 	.word	0x00000000
        /*0010*/ 	.short	0x0005
        /*0012*/ 	.short	0x0028
        /*0014*/ 	.byte	0x00, 0xf5, 0x21, 0x00


	//----- nvinfo : EIATTR_KPARAM_INFO
	.align		4
.L_17:
        /*0018*/ 	.byte	0x04, 0x17
        /*001a*/ 	.short	(.L_19 - .L_18)
.L_18:
        /*001c*/ 	.word	0x00000000
        /*0020*/ 	.short	0x0004
        /*0022*/ 	.short	0x0020
        /*0024*/ 	.byte	0x00, 0xf5, 0x21, 0x00


	//----- nvinfo : EIATTR_KPARAM_INFO
	.align		4
.L_19:
        /*0028*/ 	.byte	0x04, 0x17
        /*002a*/ 	.short	(.L_21 - .L_20)
.L_20:
        /*002c*/ 	.word	0x00000000
        /*0030*/ 	.short	0x0003
        /*0032*/ 	.short	0x0018
        /*0034*/ 	.byte	0x00, 0xf5, 0x21, 0x00


	//----- nvinfo : EIATTR_KPARAM_INFO
	.align		4
.L_21:
        /*0038*/ 	.byte	0x04, 0x17
        /*003a*/ 	.short	(.L_23 - .L_22)
.L_22:
        /*003c*/ 	.word	0x00000000
        /*0040*/ 	.short	0x0002
        /*0042*/ 	.short	0x0010
        /*0044*/ 	.byte	0x00, 0xf5, 0x21, 0x00


	//----- nvinfo : EIATTR_KPARAM_INFO
	.align		4
.L_23:
        /*0048*/ 	.byte	0x04, 0x17
        /*004a*/ 	.short	(.L_25 - .L_24)
.L_24:
        /*004c*/ 	.word	0x00000000
        /*0050*/ 	.short	0x0001
        /*0052*/ 	.short	0x0008
        /*0054*/ 	.byte	0x00, 0xf5, 0x21, 0x00


	//----- nvinfo : EIATTR_KPARAM_INFO
	.align		4
.L_25:
        /*0058*/ 	.byte	0x04, 0x17
        /*005a*/ 	.short	(.L_27 - .L_26)
.L_26:
        /*005c*/ 	.word	0x00000000
        /*0060*/ 	.short	0x0000
        /*0062*/ 	.short	0x0000
        /*0064*/ 	.byte	0x00, 0xf5, 0x21, 0x00


	//----- nvinfo : EIATTR_SPARSE_MMA_MASK
	.align		4
.L_27:
        /*0068*/ 	.byte	0x03, 0x50
        /*006a*/ 	.short	0x0000


	//----- nvinfo : EIATTR_MAXREG_COUNT
	.align		4
        /*006c*/ 	.byte	0x03, 0x1b
        /*006e*/ 	.short	0x00ff


	//----- nvinfo : EIATTR_NUM_BARRIERS
	.align		4
        /*0070*/ 	.byte	0x02, 0x4c
        /*0072*/ 	.byte	0x01
	.zero		1


	//----- nvinfo : EIATTR_MERCURY_ISA_VERSION
	.align		4
        /*0074*/ 	.byte	0x03, 0x5f
        /*0076*/ 	.short	0x0101


	//----- nvinfo : EIATTR_COOP_GROUP_MASK_REGIDS
	.align		4
        /*0078*/ 	.byte	0x04, 0x29
        /*007a*/ 	.short	(.L_29 - .L_28)


	//   ....[0]....
.L_28:
        /*007c*/ 	.word	0xffffffff


	//----- nvinfo : EIATTR_COOP_GROUP_INSTR_OFFSETS
	.align		4
.L_29:
        /*0080*/ 	.byte	0x04, 0x28
        /*0082*/ 	.short	(.L_31 - .L_30)


	//   ....[0]....
.L_30:
        /*0084*/ 	.word	0x00000f90


	//----- nvinfo : EIATTR_VRC_CTA_INIT_COUNT
	.align		4
.L_31:
        /*0088*/ 	.byte	0x02, 0x4a
	.zero		1
	.zero		1


	//----- nvinfo : EIATTR_EXIT_INSTR_OFFSETS
	.align		4
        /*008c*/ 	.byte	0x04, 0x1c
        /*008e*/ 	.short	(.L_33 - .L_32)


	//   ....[0]....
.L_32:
        /*0090*/ 	.word	0x000000b0


	//   ....[1]....
        /*0094*/ 	.word	0x000013c0


	//----- nvinfo : EIATTR_CRS_STACK_SIZE
	.align		4
.L_33:
        /*0098*/ 	.byte	0x04, 0x1e
        /*009a*/ 	.short	(.L_35 - .L_34)
.L_34:
        /*009c*/ 	.word	0x00000000


	//----- nvinfo : EIATTR_CBANK_PARAM_SIZE
	.align		4
.L_35:
        /*00a0*/ 	.byte	0x03, 0x19
        /*00a2*/ 	.short	0x0030


	//----- nvinfo : EIATTR_PARAM_CBANK
	.align		4
        /*00a4*/ 	.byte	0x04, 0x0a
        /*00a6*/ 	.short	(.L_37 - .L_36)
	.align		4
.L_36:
        /*00a8*/ 	.word	index@(.nv.constant0._Z29CalculateDistanceMatrixKernelPcS_PtS0_PmS1_)
        /*00ac*/ 	.short	0x0380
        /*00ae*/ 	.short	0x0030


	//----- nvinfo : EIATTR_SW_WAR
	.align		4
.L_37:
        /*00b0*/ 	.byte	0x04, 0x36
        /*00b2*/ 	.short	(.L_39 - .L_38)
.L_38:
        /*00b4*/ 	.word	0x00000008
.L_39:


//--------------------- .nv.info._Z22CalculateXMatrixKernelPcPtPm --------------------------
	.section	.nv.info._Z22CalculateXMatrixKernelPcPtPm,"",@"SHT_CUDA_INFO"
	.sectionflags	@""
	.align	4


	//----- nvinfo : EIATTR_CUDA_API_VERSION
	.align		4
        /*0000*/ 	.byte	0x04, 0x37
        /*0002*/ 	.short	(.L_41 - .L_40)
.L_40:
        /*0004*/ 	.word	0x00000082


	//----- nvinfo : EIATTR_KPARAM_INFO
	.align		4
.L_41:
        /*0008*/ 	.byte	0x04, 0x17
        /*000a*/ 	.short	(.L_43 - .L_42)
.L_42:
        /*000c*/ 	.word	0x00000000
        /*0010*/ 	.short	0x0002
        /*0012*/ 	.short	0x0010
        /*0014*/ 	.byte	0x00, 0xf5, 0x21, 0x00


	//----- nvinfo : EIATTR_KPARAM_INFO
	.align		4
.L_43:
        /*0018*/ 	.byte	0x04, 0x17
        /*001a*/ 	.short	(.L_45 - .L_44)
.L_44:
        /*001c*/ 	.word	0x00000000
        /*0020*/ 	.short	0x0001
        /*0022*/ 	.short	0x0008
        /*0024*/ 	.byte	0x00, 0xf5, 0x21, 0x00


	//----- nvinfo : EIATTR_KPARAM_INFO
	.align		4
.L_45:
        /*0028*/ 	.byte	0x04, 0x17
        /*002a*/ 	.short	(.L_47 - .L_46)
.L_46:
        /*002c*/ 	.word	0x00000000
        /*0030*/ 	.short	0x0000
        /*0032*/ 	.short	0x0000
        /*0034*/ 	.byte	0x00, 0xf5, 0x21, 0x00


	//----- nvinfo : EIATTR_SPARSE_MMA_MASK
	.align		4
.L_47:
        /*0038*/ 	.byte	0x03, 0x50
        /*003a*/ 	.short	0x0000


	//----- nvinfo : EIATTR_MAXREG_COUNT
	.align		4
        /*003c*/ 	.byte	0x03, 0x1b
        /*003e*/ 	.short	0x00ff


	//----- nvinfo : EIATTR_MERCURY_ISA_VERSION
	.align		4
        /*0040*/ 	.byte	0x03, 0x5f
        /*0042*/ 	.short	0x0101


	//----- nvinfo : EIATTR_VRC_CTA_INIT_COUNT
	.align		4
        /*0044*/ 	.byte	0x02, 0x4a
	.zero		1
	.zero		1


	//----- nvinfo : EIATTR_EXIT_INSTR_OFFSETS
	.align		4
        /*0048*/ 	.byte	0x04, 0x1c
        /*004a*/ 	.short	(.L_49 - .L_48)


	//   ....[0]....
.L_48:
        /*004c*/ 	.word	0x00000120


	//   ....[1]....
        /*0050*/ 	.word	0x00000290


	//----- nvinfo : EIATTR_CBANK_PARAM_SIZE
	.align		4
.L_49:
        /*0054*/ 	.byte	0x03, 0x19
        /*0056*/ 	.short	0x0018


	//----- nvinfo : EIATTR_PARAM_CBANK
	.align		4
        /*0058*/ 	.byte	0x04, 0x0a
        /*005a*/ 	.short	(.L_51 - .L_50)
	.align		4
.L_50:
        /*005c*/ 	.word	index@(.nv.constant0._Z22CalculateXMatrixKernelPcPtPm)
        /*0060*/ 	.short	0x0380
        /*0062*/ 	.short	0x0018


	//----- nvinfo : EIATTR_SW_WAR
	.align		4
.L_51:
        /*0064*/ 	.byte	0x04, 0x36
        /*0066*/ 	.short	(.L_53 - .L_52)
.L_52:
        /*0068*/ 	.word	0x00000008
.L_53:


//--------------------- .nv.callgraph             --------------------------
	.section	.nv.callgraph,"",@"SHT_CUDA_CALLGRAPH"
	.align	4
	.sectionentsize	8
	.align		4
        /*0000*/ 	.word	0x00000000
	.align		4
        /*0004*/ 	.word	0xffffffff
	.align		4
        /*0008*/ 	.word	0x00000000
	.align		4
        /*000c*/ 	.word	0xfffffffe
	.align		4
        /*0010*/ 	.word	0x00000000
	.align		4
        /*0014*/ 	.word	0xfffffffd
	.align		4
        /*0018*/ 	.word	0x00000000
	.align		4
        /*001c*/ 	.word	0xfffffffc


//--------------------- .text._Z29CalculateDistanceMatrixKernelPcS_PtS0_PmS1_ --------------------------
	.section	.text._Z29CalculateDistanceMatrixKernelPcS_PtS0_PmS1_,"ax",@progbits
	.align	128
        .global         _Z29CalculateDistanceMatrixKernelPcS_PtS0_PmS1_
        .type           _Z29CalculateDistanceMatrixKernelPcS_PtS0_PmS1_,@function
        .size           _Z29CalculateDistanceMatrixKernelPcS_PtS0_PmS1_,(.L_x_12 - _Z29CalculateDistanceMatrixKernelPcS_PtS0_PmS1_)
        .other          _Z29CalculateDistanceMatrixKernelPcS_PtS0_PmS1_,@"STO_CUDA_ENTRY STV_DEFAULT"
_Z29CalculateDistanceMatrixKernelPcS_PtS0_PmS1_:
.text._Z29CalculateDistanceMatrixKernelPcS_PtS0_PmS1_:
[----:B------:R-:W-:Y:S08]  /*0000*/  LDC R1, c[0x0][0x37c] ;  /* 0x0000df00ff017b82 */ /* 0x000ff00000000800 */
[----:B------:R-:W0:Y:S01]  /*0010*/  LDC.64 R26, c[0x0][0x3a8] ;  /* 0x0000ea00ff1a7b82 */ /* 0x000e220000000a00 */
[----:B------:R-:W0:Y:S02]  /*0020*/  LDCU.64 UR6, c[0x0][0x358] ;  /* 0x00006b00ff0677ac */ /* 0x000e240008000a00 */
[----:B0-----:R-:W2:Y:S05]  /*0030*/  LDG.E.64 R26, desc[UR6][R26.64] ;  /* 0x000000061a1a7981 */ /* 0x001eaa000c1e1b00 */
[----:B------:R-:W0:Y:S01]  /*0040*/  S2UR UR5, SR_CTAID.X ;  /* 0x00000000000579c3 */ /* 0x000e220000002500 */
[----:B------:R-:W0:Y:S07]  /*0050*/  S2R R0, SR_TID.X ;  /* 0x0000000000007919 */ /* 0x000e2e0000002100 */
[----:B------:R-:W0:Y:S02]  /*0060*/  LDC R2, c[0x0][0x360] ;  /* 0x0000d800ff027b82 */ /* 0x000e240000000800 */
[----:B0-----:R-:W-:-:S05]  /*0070*/  IMAD R3, R2, UR5, R0 ;  /* 0x0000000502037c24 */ /* 0x001fca000f8e0200 */
[----:B------:R-:W-:-:S04]  /*0080*/  LOP3.LUT R14, R3, 0xffff, RZ, 0xc0, !PT ;  /* 0x0000ffff030e7812 */ /* 0x000fc800078ec0ff */
[----:B--2---:R-:W-:-:S04]  /*0090*/  ISETP.GE.U32.AND P0, PT, R26, R14, PT ;  /* 0x0000000e1a00720c */ /* 0x004fc80003f06070 */
[----:B------:R-:W-:-:S13]  /*00a0*/  ISETP.GE.U32.AND.EX P0, PT, R27, RZ, PT, P0 ;  /* 0x000000ff1b00720c */ /* 0x000fda0003f06100 */
[----:B------:R-:W-:Y:S05]  /*00b0*/  @!P0 EXIT ;  /* 0x000000000000894d */ /* 0x000fea0003800000 */
[----:B------:R-:W0:Y:S01]  /*00c0*/  LDC.64 R12, c[0x0][0x3a0] ;  /* 0x0000e800ff0c7b82 */ /* 0x000e220000000a00 */
[----:B------:R-:W1:Y:S01]  /*00d0*/  LDCU.64 UR8, c[0x0][0x380] ;  /* 0x00007000ff0877ac */ /* 0x000e620008000a00 */
[----:B0-----:R-:W2:Y:S01]  /*00e0*/  LDG.E.64 R12, desc[UR6][R12.64] ;  /* 0x000000060c0c7981 */ /* 0x001ea2000c1e1b00 */
[----:B-1----:R-:W-:-:S05]  /*00f0*/  IADD3 R4, P0, PT, R14, UR8, RZ ;  /* 0x000000080e047c10 */ /* 0x002fca000ff1e0ff */
[----:B------:R-:W-:-:S05]  /*0100*/  IMAD.X R5, RZ, RZ, UR9, P0 ;  /* 0x00000009ff057e24 */ /* 0x000fca00080e06ff */
[----:B------:R0:W5:Y:S01]  /*0110*/  LDG.E.U8 R4, desc[UR6][R4.64] ;  /* 0x0000000604047981 */ /* 0x000162000c1e1100 */
[----:B--2---:R-:W-:-:S13]  /*0120*/  ISETP.NE.U32.AND P0, PT, R13, RZ, PT ;  /* 0x000000ff0d00720c */ /* 0x004fda0003f05070 */
[----:B0-----:R-:W-:Y:S05]  /*0130*/  @P0 BRA `(.L_x_0) ;  /* 0x0000000000500947 */ /* 0x001fea0003800000 */
[----:B------:R-:W0:Y:S01]  /*0140*/  I2F.U32.RP R5, R2 ;  /* 0x0000000200057306 */ /* 0x000e220000209000 */
[----:B------:R-:W-:-:S07]  /*0150*/  ISETP.NE.U32.AND P2, PT, R2, RZ, PT ;  /* 0x000000ff0200720c */ /* 0x000fce0003f45070 */
[----:B0-----:R-:W0:Y:S02]  /*0160*/  MUFU.RCP R5, R5 ;  /* 0x0000000500057308 */ /* 0x001e240000001000 */
[----:B0-----:R-:W-:-:S06]  /*0170*/  VIADD R6, R5, 0xffffffe ;  /* 0x0ffffffe05067836 */ /* 0x001fcc0000000000 */
[----:B------:R0:W1:Y:S02]  /*0180*/  F2I.FTZ.U32.TRUNC.NTZ R7, R6 ;  /* 0x0000000600077305 */ /* 0x000064000021f000 */
[----:B0-----:R-:W-:Y:S02]  /*0190*/  IMAD.MOV.U32 R6, RZ, RZ, RZ ;  /* 0x000000ffff067224 */ /* 0x001fe400078e00ff */
[----:B-1----:R-:W-:-:S04]  /*01a0*/  IMAD.MOV R9, RZ, RZ, -R7 ;  /* 0x000000ffff097224 */ /* 0x002fc800078e0a07 */
[----:B------:R-:W-:-:S04]  /*01b0*/  IMAD R9, R9, R2, RZ ;  /* 0x0000000209097224 */ /* 0x000fc800078e02ff */
[----:B------:R-:W-:-:S06]  /*01c0*/  IMAD.HI.U32 R7, R7, R9, R6 ;  /* 0x0000000907077227 */ /* 0x000fcc00078e0006 */
[----:B------:R-:W-:-:S04]  /*01d0*/  IMAD.HI.U32 R6, R7, R12, RZ ;  /* 0x0000000c07067227 */ /* 0x000fc800078e00ff */
[----:B------:R-:W-:-:S04]  /*01e0*/  IMAD.MOV R7, RZ, RZ, -R6 ;  /* 0x000000ffff077224 */ /* 0x000fc800078e0a06 */
[----:B------:R-:W-:-:S05]  /*01f0*/  IMAD R7, R2, R7, R12 ;  /* 0x0000000702077224 */ /* 0x000fca00078e020c */
[----:B------:R-:W-:-:S13]  /*0200*/  ISETP.GE.U32.AND P0, PT, R7, R2, PT ;  /* 0x000000020700720c */ /* 0x000fda0003f06070 */
[----:B------:R-:W-:Y:S02]  /*0210*/  @P0 IMAD.IADD R7, R7, 0x1, -R2 ;  /* 0x0000000107070824 */ /* 0x000fe400078e0a02 */
[----:B------:R-:W-:-:S03]  /*0220*/  @P0 VIADD R6, R6, 0x1 ;  /* 0x0000000106060836 */ /* 0x000fc60000000000 */
[----:B------:R-:W-:Y:S01]  /*0230*/  ISETP.GE.U32.AND P1, PT, R7, R2, PT ;  /* 0x000000020700720c */ /* 0x000fe20003f26070 */
[----:B------:R-:W-:-:S12]  /*0240*/  IMAD.MOV.U32 R7, RZ, RZ, RZ ;  /* 0x000000ffff077224 */ /* 0x000fd800078e00ff */
[----:B------:R-:W-:Y:S01]  /*0250*/  @P1 VIADD R6, R6, 0x1 ;  /* 0x0000000106061836 */ /* 0x000fe20000000000 */
[----:B------:R-:W-:Y:S01]  /*0260*/  @!P2 LOP3.LUT R6, RZ, R2, RZ, 0x33, !PT ;  /* 0x00000002ff06a212 */ /* 0x000fe200078e33ff */
[----:B------:R-:W-:Y:S06]  /*0270*/  BRA `(.L_x_1) ;  /* 0x0000000000107947 */ /* 0x000fec0003800000 */
.L_x_0:
[----:B------:R-:W-:-:S07]  /*0280*/  MOV R6, 0x2a0 ;  /* 0x000002a000067802 */ /* 0x000fce0000000f00 */
[----:B-----5:R-:W-:Y:S05]  /*0290*/  CALL.REL.NOINC `($__internal_0_$__cuda_sm20_div_u64) ;  /* 0x00000010004c7944 */ /* 0x020fea0003c00000 */
[----:B------:R-:W-:Y:S02]  /*02a0*/  IMAD.MOV.U32 R6, RZ, RZ, R5 ;  /* 0x000000ffff067224 */ /* 0x000fe400078e0005 */
[----:B------:R-:W-:-:S07]  /*02b0*/  IMAD.MOV.U32 R7, RZ, RZ, R8 ;  /* 0x000000ffff077224 */ /* 0x000fce00078e0008 */
.L_x_1:
[----:B------:R-:W-:-:S04]  /*02c0*/  IADD3 R22, P1, PT, R6, 0x1, RZ ;  /* 0x0000000106167810 */ /* 0x000fc80007f3e0ff */
[----:B------:R-:W-:Y:S01]  /*02d0*/  ISETP.NE.U32.AND P0, PT, R22, RZ, PT ;  /* 0x000000ff1600720c */ /* 0x000fe20003f05070 */
[----:B------:R-:W-:-:S05]  /*02e0*/  IMAD.X R19, RZ, RZ, R7, P1 ;  /* 0x000000ffff137224 */ /* 0x000fca00008e0607 */
[----:B------:R-:W-:-:S13]  /*02f0*/  ISETP.NE.AND.EX P0, PT, R19, RZ, PT, P0 ;  /* 0x000000ff1300720c */ /* 0x000fda0003f05300 */
[----:B------:R-:W-:Y:S05]  /*0300*/  @!P0 BRA `(.L_x_2) ;  /* 0x0000000800908947 */ /* 0x000fea0003800000 */
[----:B------:R-:W-:Y:S01]  /*0310*/  ISETP.GE.U32.AND P0, PT, R6, 0x3, PT ;  /* 0x000000030600780c */ /* 0x000fe20003f06070 */
[----:B------:R-:W-:Y:S01]  /*0320*/  UMOV UR4, URZ ;  /* 0x000000ff00047c82 */ /* 0x000fe20008000000 */
[----:B------:R-:W-:Y:S01]  /*0330*/  LOP3.LUT R5, R22, 0x3, RZ, 0xc0, !PT ;  /* 0x0000000316057812 */ /* 0x000fe200078ec0ff */
[----:B------:R-:W-:Y:S01]  /*0340*/  IMAD.MOV.U32 R6, RZ, RZ, RZ ;  /* 0x000000ffff067224 */ /* 0x000fe200078e00ff */
[----:B------:R-:W-:-:S13]  /*0350*/  ISETP.GE.U32.AND.EX P0, PT, R7, RZ, PT, P0 ;  /* 0x000000ff0700720c */ /* 0x000fda0003f06100 */
[----:B------:R-:W-:Y:S05]  /*0360*/  @!P0 BRA `(.L_x_3) ;  /* 0x0000000800148947 */ /* 0x000fea0003800000 */
[----:B------:R-:W-:Y:S01]  /*0370*/  ISETP.GT.U32.AND P0, PT, R12, R0, PT ;  /* 0x000000000c00720c */ /* 0x000fe20003f04070 */
[C---:B------:R-:W-:Y:S01]  /*0380*/  IMAD.IADD R18, R0.reuse, 0x1, R2 ;  /* 0x0000000100127824 */ /* 0x040fe200078e0202 */
[--C-:B------:R-:W-:Y:S01]  /*0390*/  SHF.R.S32.HI R8, RZ, 0x1f, R0.reuse ;  /* 0x0000001fff087819 */ /* 0x100fe20000011400 */
[----:B------:R-:W-:Y:S02]  /*03a0*/  IMAD.SHL.U32 R7, R0, 0x2, RZ ;  /* 0x0000000200077824 */ /* 0x000fe400078e00ff */
[----:B------:R-:W-:Y:S01]  /*03b0*/  IMAD R11, R2, 0x2, R0 ;  /* 0x00000002020b7824 */ /* 0x000fe200078e0200 */
[----:B------:R-:W-:Y:S02]  /*03c0*/  ISETP.GT.U32.AND.EX P0, PT, R13, R8, PT, P0 ;  /* 0x000000080d00720c */ /* 0x000fe40003f04100 */
[----:B------:R-:W-:Y:S02]  /*03d0*/  ISETP.GT.U32.AND P1, PT, R12, R18, PT ;  /* 0x000000120c00720c */ /* 0x000fe40003f24070 */
[----:B------:R-:W-:-:S04]  /*03e0*/  SHF.R.S32.HI R10, RZ, 0x1f, R18 ;  /* 0x0000001fff0a7819 */ /* 0x000fc80000011412 */
[----:B------:R-:W-:-:S05]  /*03f0*/  ISETP.GT.U32.AND.EX P1, PT, R13, R10, PT, P1 ;  /* 0x0000000a0d00720c */ /* 0x000fca0003f24110 */
[----:B------:R-:W0:Y:S08]  /*0400*/  @P0 LDC.64 R8, c[0x0][0x388] ;  /* 0x0000e200ff080b82 */ /* 0x000e300000000a00 */
[----:B------:R-:W1:Y:S01]  /*0410*/  @P1 LDC.64 R16, c[0x0][0x388] ;  /* 0x0000e200ff101b82 */ /* 0x000e620000000a00 */
[----:B------:R-:W-:Y:S01]  /*0420*/  IMAD R10, R2, 0x3, R0 ;  /* 0x00000003020a7824 */ /* 0x000fe200078e0200 */
[----:B------:R-:W2:Y:S01]  /*0430*/  @P0 S2R R23, SR_CgaCtaId ;  /* 0x0000000000170919 */ /* 0x000ea20000008800 */
[----:B------:R-:W-:-:S03]  /*0440*/  IMAD.IADD R21, R7, 0x1, R2 ;  /* 0x0000000107157824 */ /* 0x000fc600078e0202 */
[C---:B------:R-:W-:Y:S02]  /*0450*/  ISETP.GT.U32.AND P3, PT, R12.reuse, R10, PT ;  /* 0x0000000a0c00720c */ /* 0x040fe40003f64070 */
[C---:B0-----:R-:W-:Y:S02]  /*0460*/  @P0 IADD3 R24, P2, PT, R7.reuse, R8, RZ ;  /* 0x0000000807180210 */ /* 0x041fe40007f5e0ff */
[----:B------:R-:W-:Y:S02]  /*0470*/  SHF.R.S32.HI R8, RZ, 0x1f, R11 ;  /* 0x0000001fff087819 */ /* 0x000fe4000001140b */
[----:B------:R-:W-:Y:S02]  /*0480*/  @P0 LEA.HI.X.SX32 R25, R7, R9, 0x1, P2 ;  /* 0x0000000907190211 */ /* 0x000fe400010f0eff */
[----:B------:R-:W-:Y:S02]  /*0490*/  ISETP.GT.U32.AND P2, PT, R12, R11, PT ;  /* 0x0000000b0c00720c */ /* 0x000fe40003f44070 */
[----:B------:R-:W-:Y:S01]  /*04a0*/  SHF.R.S32.HI R20, RZ, 0x1f, R10 ;  /* 0x0000001fff147819 */ /* 0x000fe2000001140a */
[----:B------:R-:W3:Y:S01]  /*04b0*/  @P0 LDG.E.U8 R24, desc[UR6][R24.64] ;  /* 0x0000000618180981 */ /* 0x000ee2000c1e1100 */
[----:B------:R-:W-:-:S02]  /*04c0*/  ISETP.GT.U32.AND.EX P2, PT, R13, R8, PT, P2 ;  /* 0x000000080d00720c */ /* 0x000fc40003f44120 */
[----:B------:R-:W-:Y:S02]  /*04d0*/  ISETP.GT.U32.AND.EX P3, PT, R13, R20, PT, P3 ;  /* 0x000000140d00720c */ /* 0x000fe40003f64130 */
[----:B-1----:R-:W-:-:S04]  /*04e0*/  @P1 IADD3 R16, P4, PT, R21, R16, RZ ;  /* 0x0000001015101210 */ /* 0x002fc80007f9e0ff */
[----:B------:R-:W-:-:S05]  /*04f0*/  @P1 LEA.HI.X.SX32 R17, R21, R17, 0x1, P4 ;  /* 0x0000001115111211 */ /* 0x000fca00020f0eff */
[----:B------:R-:W0:Y:S01]  /*0500*/  @P2 LDC.64 R8, c[0x0][0x388] ;  /* 0x0000e200ff082b82 */ /* 0x000e220000000a00 */
[----:B------:R1:W4:Y:S01]  /*0510*/  @P1 LDG.E.U8 R25, desc[UR6][R16.64] ;  /* 0x0000000610191981 */ /* 0x000322000c1e1100 */
[----:B------:R-:W-:-:S06]  /*0520*/  IMAD R20, R2, 0x2, R7 ;  /* 0x0000000202147824 */ /* 0x000fcc00078e0207 */
[----:B-1----:R-:W1:Y:S01]  /*0530*/  @P3 LDC.64 R16, c[0x0][0x388] ;  /* 0x0000e200ff103b82 */ /* 0x002e620000000a00 */
[----:B------:R-:W-:-:S04]  /*0540*/  @P0 MOV R28, 0x400 ;  /* 0x00000400001c0802 */ /* 0x000fc80000000f00 */
[----:B--2---:R-:W-:Y:S01]  /*0550*/  @P0 LEA R29, R23, R28, 0x18 ;  /* 0x0000001c171d0211 */ /* 0x004fe200078ec0ff */
[----:B------:R-:W-:Y:S01]  /*0560*/  IMAD R23, R2, 0x3, R7 ;  /* 0x0000000302177824 */ /* 0x000fe200078e0207 */
[----:B0-----:R-:W-:-:S04]  /*0570*/  @P2 IADD3 R8, P4, PT, R20, R8, RZ ;  /* 0x0000000814082210 */ /* 0x001fc80007f9e0ff */
[----:B------:R-:W-:-:S05]  /*0580*/  @P2 LEA.HI.X.SX32 R9, R20, R9, 0x1, P4 ;  /* 0x0000000914092211 */ /* 0x000fca00020f0eff */
[----:B------:R0:W2:Y:S01]  /*0590*/  @P2 LDG.E.U8 R8, desc[UR6][R8.64] ;  /* 0x0000000608082981 */ /* 0x0000a2000c1e1100 */
[----:B-1----:R-:W-:-:S04]  /*05a0*/  @P3 IADD3 R16, P4, PT, R23, R16, RZ ;  /* 0x0000001017103210 */ /* 0x002fc80007f9e0ff */
[----:B------:R-:W-:-:S05]  /*05b0*/  @P3 LEA.HI.X.SX32 R17, R23, R17, 0x1, P4 ;  /* 0x0000001117113211 */ /* 0x000fca00020f0eff */
[----:B------:R1:W2:Y:S01]  /*05c0*/  @P3 LDG.E.U8 R16, desc[UR6][R16.64] ;  /* 0x0000000610103981 */ /* 0x0002a2000c1e1100 */
[----:B------:R-:W-:Y:S01]  /*05d0*/  @P1 MOV R28, 0x400 ;  /* 0x00000400001c1802 */ /* 0x000fe20000000f00 */
[----:B------:R-:W-:Y:S01]  /*05e0*/  @P0 IMAD.IADD R29, R29, 0x1, R0 ;  /* 0x000000011d1d0824 */ /* 0x000fe200078e0200 */
[----:B------:R-:W-:Y:S01]  /*05f0*/  LOP3.LUT R22, R22, 0xfffffffc, RZ, 0xc0, !PT ;  /* 0xfffffffc16167812 */ /* 0x000fe200078ec0ff */
[----:B0-----:R-:W1:Y:S01]  /*0600*/  @P1 S2R R9, SR_CgaCtaId ;  /* 0x0000000000091919 */ /* 0x001e620000008800 */
[----:B------:R-:W-:Y:S01]  /*0610*/  UMOV UR4, 0x4 ;  /* 0x0000000400047882 */ /* 0x000fe20000000000 */
[----:B-1----:R-:W-:Y:S02]  /*0620*/  @P1 LEA R17, R9, R28, 0x18 ;  /* 0x0000001c09111211 */ /* 0x002fe400078ec0ff */
[----:B------:R-:W0:Y:S03]  /*0630*/  @P2 S2R R28, SR_CgaCtaId ;  /* 0x00000000001c2919 */ /* 0x000e260000008800 */
[----:B------:R-:W-:Y:S01]  /*0640*/  @P1 IMAD.IADD R17, R18, 0x1, R17 ;  /* 0x0000000112111824 */ /* 0x000fe200078e0211 */
[----:B------:R-:W1:Y:S01]  /*0650*/  @P3 S2R R9, SR_CgaCtaId ;  /* 0x0000000000093919 */ /* 0x000e620000008800 */
[----:B---3--:R3:W-:Y:S01]  /*0660*/  @P0 STS.U8 [R29], R24 ;  /* 0x000000181d000388 */ /* 0x0087e20000000000 */
[----:B------:R-:W-:-:S04]  /*0670*/  IADD3 R22, P0, PT, R22, -0x4, RZ ;  /* 0xfffffffc16167810 */ /* 0x000fc80007f1e0ff */
[----:B------:R-:W-:Y:S02]  /*0680*/  IADD3.X R19, PT, PT, R19, -0x1, RZ, P0, !PT ;  /* 0xffffffff13137810 */ /* 0x000fe400007fe4ff */
[----:B------:R-:W-:Y:S02]  /*0690*/  ISETP.NE.U32.AND P0, PT, R22, RZ, PT ;  /* 0x000000ff1600720c */ /* 0x000fe40003f05070 */
[----:B---3--:R-:W-:Y:S02]  /*06a0*/  @P3 MOV R24, 0x400 ;  /* 0x0000040000183802 */ /* 0x008fe40000000f00 */
[----:B------:R-:W-:Y:S02]  /*06b0*/  ISETP.NE.AND.EX P0, PT, R19, RZ, PT, P0 ;  /* 0x000000ff1300720c */ /* 0x000fe40003f05300 */
[----:B-1----:R-:W-:Y:S01]  /*06c0*/  @P3 LEA R29, R9, R24, 0x18 ;  /* 0x00000018091d3211 */ /* 0x002fe200078ec0ff */
[----:B----4-:R1:W-:Y:S04]  /*06d0*/  @P1 STS.U8 [R17], R25 ;  /* 0x0000001911001388 */ /* 0x0103e80000000000 */
[----:B------:R-:W-:Y:S01]  /*06e0*/  @P3 IMAD.IADD R29, R10, 0x1, R29 ;  /* 0x000000010a1d3824 */ /* 0x000fe200078e021d */
[----:B-1----:R-:W-:-:S04]  /*06f0*/  @P2 MOV R25, 0x400 ;  /* 0x0000040000192802 */ /* 0x002fc80000000f00 */
[----:B0-----:R-:W-:-:S05]  /*0700*/  @P2 LEA R28, R28, R25, 0x18 ;  /* 0x000000191c1c2211 */ /* 0x001fca00078ec0ff */
[----:B------:R-:W-:-:S05]  /*0710*/  @P2 IMAD.IADD R9, R11, 0x1, R28 ;  /* 0x000000010b092824 */ /* 0x000fca00078e021c */
[----:B--2---:R0:W-:Y:S04]  /*0720*/  @P2 STS.U8 [R9], R8 ;  /* 0x0000000809002388 */ /* 0x0041e80000000000 */
[----:B------:R0:W-:Y:S01]  /*0730*/  @P3 STS.U8 [R29], R16 ;  /* 0x000000101d003388 */ /* 0x0001e20000000000 */
[----:B------:R-:W-:Y:S05]  /*0740*/  @!P0 BRA `(.L_x_3) ;  /* 0x00000004001c8947 */ /* 0x000fea0003800000 */
[C---:B0-----:R-:W-:Y:S02]  /*0750*/  IMAD R9, R2.reuse, 0x4, R11 ;  /* 0x0000000402097824 */ /* 0x041fe400078e020b */
[C---:B------:R-:W-:Y:S02]  /*0760*/  IMAD R11, R2.reuse, 0x4, R23 ;  /* 0x00000004020b7824 */ /* 0x040fe400078e0217 */
[C---:B------:R-:W-:Y:S02]  /*0770*/  IMAD R7, R2.reuse, 0x4, R7 ;  /* 0x0000000402077824 */ /* 0x040fe400078e0207 */
[C---:B------:R-:W-:Y:S02]  /*0780*/  IMAD R8, R2.reuse, 0x4, R18 ;  /* 0x0000000402087824 */ /* 0x040fe400078e0212 */
[C---:B------:R-:W-:Y:S02]  /*0790*/  IMAD R10, R2.reuse, 0x4, R10 ;  /* 0x00000004020a7824 */ /* 0x040fe400078e020a */
[----:B------:R-:W-:-:S02]  /*07a0*/  IMAD R20, R2, 0x4, R20 ;  /* 0x0000000402147824 */ /* 0x000fc400078e0214 */
[C---:B------:R-:W-:Y:S02]  /*07b0*/  IMAD R21, R2.reuse, 0x4, R21 ;  /* 0x0000000402157824 */ /* 0x040fe400078e0215 */
[----:B------:R-:W-:Y:S02]  /*07c0*/  IMAD.MOV.U32 R23, RZ, RZ, R19 ;  /* 0x000000ffff177224 */ /* 0x000fe400078e0013 */
[----:B------:R-:W-:-:S07]  /*07d0*/  IMAD R24, R2, 0x4, R0 ;  /* 0x0000000402187824 */ /* 0x000fce00078e0200 */
.L_x_4:
[----:B------:R-:W-:Y:S02]  /*07e0*/  ISETP.GT.U32.AND P1, PT, R12, R24, PT ;  /* 0x000000180c00720c */ /* 0x000fe40003f24070 */
[----:B-1----:R-:W-:-:S04]  /*07f0*/  SHF.R.S32.HI R16, RZ, 0x1f, R24 ;  /* 0x0000001fff107819 */ /* 0x002fc80000011418 */
[----:B------:R-:W-:-:S13]  /*0800*/  ISETP.GT.U32.AND.EX P1, PT, R13, R16, PT, P1 ;  /* 0x000000100d00720c */ /* 0x000fda0003f24110 */
[----:B------:R-:W0:Y:S02]  /*0810*/  @P1 LDC.64 R16, c[0x0][0x388] ;  /* 0x0000e200ff101b82 */ /* 0x000e240000000a00 */
[----:B0-----:R-:W-:-:S04]  /*0820*/  @P1 IADD3 R16, P0, PT, R7, R16, RZ ;  /* 0x0000001007101210 */ /* 0x001fc80007f1e0ff */
[----:B------:R-:W-:-:S05]  /*0830*/  @P1 LEA.HI.X.SX32 R17, R7, R17, 0x1, P0 ;  /* 0x0000001107111211 */ /* 0x000fca00000f0eff */
[----:B------:R0:W2:Y:S01]  /*0840*/  @P1 LDG.E.U8 R25, desc[UR6][R16.64] ;  /* 0x0000000610191981 */ /* 0x0000a2000c1e1100 */
[C---:B------:R-:W-:Y:S02]  /*0850*/  ISETP.GT.U32.AND P0, PT, R12.reuse, R8, PT ;  /* 0x000000080c00720c */ /* 0x040fe40003f04070 */
[----:B------:R-:W-:Y:S01]  /*0860*/  SHF.R.S32.HI R18, RZ, 0x1f, R8 ;  /* 0x0000001fff127819 */ /* 0x000fe20000011408 */
[----:B------:R-:W1:Y:S01]  /*0870*/  @P1 S2R R28, SR_CgaCtaId ;  /* 0x00000000001c1919 */ /* 0x000e620000008800 */
[----:B------:R-:W-:Y:S02]  /*0880*/  @P1 MOV R19, 0x400 ;  /* 0x0000040000131802 */ /* 0x000fe40000000f00 */
[----:B------:R-:W-:Y:S02]  /*0890*/  ISETP.GT.U32.AND.EX P0, PT, R13, R18, PT, P0 ;  /* 0x000000120d00720c */ /* 0x000fe40003f04100 */
[----:B------:R-:W-:Y:S02]  /*08a0*/  ISETP.GT.U32.AND P2, PT, R12, R9, PT ;  /* 0x000000090c00720c */ /* 0x000fe40003f44070 */
[----:B------:R-:W-:-:S04]  /*08b0*/  SHF.R.S32.HI R18, RZ, 0x1f, R9 ;  /* 0x0000001fff127819 */ /* 0x000fc80000011409 */
[----:B------:R-:W-:-:S05]  /*08c0*/  ISETP.GT.U32.AND.EX P2, PT, R13, R18, PT, P2 ;  /* 0x000000120d00720c */ /* 0x000fca0003f44120 */
[----:B0-----:R-:W0:Y:S01]  /*08d0*/  @P0 LDC.64 R16, c[0x0][0x388] ;  /* 0x0000e200ff100b82 */ /* 0x001e220000000a00 */
[----:B-1----:R-:W-:-:S05]  /*08e0*/  @P1 LEA R19, R28, R19, 0x18 ;  /* 0x000000131c131211 */ /* 0x002fca00078ec0ff */
[----:B------:R-:W-:Y:S02]  /*08f0*/  @P1 IMAD.IADD R29, R19, 0x1, R24 ;  /* 0x00000001131d1824 */ /* 0x000fe400078e0218 */
[----:B------:R-:W1:Y:S02]  /*0900*/  @P2 LDC.64 R18, c[0x0][0x388] ;  /* 0x0000e200ff122b82 */ /* 0x000e640000000a00 */
[----:B-1----:R-:W-:-:S04]  /*0910*/  @P2 IADD3 R18, P3, PT, R20, R18, RZ ;  /* 0x0000001214122210 */ /* 0x002fc80007f7e0ff */
[----:B------:R-:W-:-:S05]  /*0920*/  @P2 LEA.HI.X.SX32 R19, R20, R19, 0x1, P3 ;  /* 0x0000001314132211 */ /* 0x000fca00018f0eff */
[----:B------:R-:W3:Y:S04]  /*0930*/  @P2 LDG.E.U8 R18, desc[UR6][R18.64] ;  /* 0x0000000612122981 */ /* 0x000ee8000c1e1100 */
[----:B--2---:R1:W-:Y:S01]  /*0940*/  @P1 STS.U8 [R29], R25 ;  /* 0x000000191d001388 */ /* 0x0043e20000000000 */
[C---:B0-----:R-:W-:Y:S01]  /*0950*/  @P0 IADD3 R28, P1, PT, R21.reuse, R16, RZ ;  /* 0x00000010151c0210 */ /* 0x041fe20007f3e0ff */
[----:B-1----:R-:W0:Y:S03]  /*0960*/  @P0 S2R R25, SR_CgaCtaId ;  /* 0x0000000000190919 */ /* 0x002e260000008800 */
[----:B------:R-:W-:Y:S02]  /*0970*/  @P0 LEA.HI.X.SX32 R29, R21, R17, 0x1, P1 ;  /* 0x00000011151d0211 */ /* 0x000fe400008f0eff */
[----:B------:R-:W-:-:S02]  /*0980*/  ISETP.GT.U32.AND P1, PT, R12, R10, PT ;  /* 0x0000000a0c00720c */ /* 0x000fc40003f24070 */
[----:B------:R-:W-:Y:S01]  /*0990*/  SHF.R.S32.HI R16, RZ, 0x1f, R10 ;  /* 0x0000001fff107819 */ /* 0x000fe2000001140a */
[----:B------:R1:W2:Y:S03]  /*09a0*/  @P0 LDG.E.U8 R28, desc[UR6][R28.64] ;  /* 0x000000061c1c0981 */ /* 0x0002a6000c1e1100 */
[----:B------:R-:W-:Y:S02]  /*09b0*/  ISETP.GT.U32.AND.EX P1, PT, R13, R16, PT, P1 ;  /* 0x000000100d00720c */ /* 0x000fe40003f24110 */
[----:B------:R-:W-:-:S04]  /*09c0*/  @P0 MOV R16, 0x400 ;  /* 0x0000040000100802 */ /* 0x000fc80000000f00 */
[----:B0-----:R-:W-:-:S07]  /*09d0*/  @P0 LEA R25, R25, R16, 0x18 ;  /* 0x0000001019190211 */ /* 0x001fce00078ec0ff */
[----:B------:R-:W0:Y:S02]  /*09e0*/  @P1 LDC.64 R16, c[0x0][0x388] ;  /* 0x0000e200ff101b82 */ /* 0x000e240000000a00 */
[----:B0-----:R-:W-:-:S04]  /*09f0*/  @P1 IADD3 R16, P3, PT, R11, R16, RZ ;  /* 0x000000100b101210 */ /* 0x001fc80007f7e0ff */
[----:B------:R-:W-:-:S05]  /*0a00*/  @P1 LEA.HI.X.SX32 R17, R11, R17, 0x1, P3 ;  /* 0x000000110b111211 */ /* 0x000fca00018f0eff */
[----:B------:R0:W4:Y:S01]  /*0a10*/  @P1 LDG.E.U8 R16, desc[UR6][R16.64] ;  /* 0x0000000610101981 */ /* 0x000122000c1e1100 */
[----:B-1----:R-:W-:Y:S02]  /*0a20*/  @P0 IMAD.IADD R29, R25, 0x1, R8 ;  /* 0x00000001191d0824 */ /* 0x002fe400078e0208 */
[----:B------:R-:W1:Y:S01]  /*0a30*/  @P2 S2R R25, SR_CgaCtaId ;  /* 0x0000000000192919 */ /* 0x000e620000008800 */
[----:B0-----:R-:W0:Y:S01]  /*0a40*/  @P1 S2R R17, SR_CgaCtaId ;  /* 0x0000000000111919 */ /* 0x001e220000008800 */
[----:B------:R-:W-:-:S04]  /*0a50*/  @P2 MOV R19, 0x400 ;  /* 0x0000040000132802 */ /* 0x000fc80000000f00 */
[----:B-1----:R-:W-:Y:S02]  /*0a60*/  @P2 LEA R25, R25, R19, 0x18 ;  /* 0x0000001319192211 */ /* 0x002fe400078ec0ff */
[----:B------:R-:W-:-:S04]  /*0a70*/  @P1 MOV R19, 0x400 ;  /* 0x0000040000131802 */ /* 0x000fc80000000f00 */
[----:B0-----:R-:W-:Y:S01]  /*0a80*/  @P1 LEA R19, R17, R19, 0x18 ;  /* 0x0000001311131211 */ /* 0x001fe200078ec0ff */
[----:B------:R-:W-:-:S04]  /*0a90*/  @P2 IMAD.IADD R25, R25, 0x1, R9 ;  /* 0x0000000119192824 */ /* 0x000fc800078e0209 */
[----:B------:R-:W-:Y:S01]  /*0aa0*/  @P1 IMAD.IADD R19, R19, 0x1, R10 ;  /* 0x0000000113131824 */ /* 0x000fe200078e020a */
[----:B------:R-:W-:Y:S01]  /*0ab0*/  UIADD3 UR4, UPT, UPT, UR4, 0x4, URZ ;  /* 0x0000000404047890 */ /* 0x000fe2000fffe0ff */
[C---:B------:R-:W-:Y:S02]  /*0ac0*/  IMAD R8, R2.reuse, 0x4, R8 ;  /* 0x0000000402087824 */ /* 0x040fe400078e0208 */
[C---:B------:R-:W-:Y:S02]  /*0ad0*/  IMAD R9, R2.reuse, 0x4, R9 ;  /* 0x0000000402097824 */ /* 0x040fe400078e0209 */
[C---:B------:R-:W-:Y:S02]  /*0ae0*/  IMAD R10, R2.reuse, 0x4, R10 ;  /* 0x00000004020a7824 */ /* 0x040fe400078e020a */
[C---:B------:R-:W-:Y:S02]  /*0af0*/  IMAD R24, R2.reuse, 0x4, R24 ;  /* 0x0000000402187824 */ /* 0x040fe400078e0218 */
[----:B------:R-:W-:-:S02]  /*0b00*/  IMAD R7, R2, 0x4, R7 ;  /* 0x0000000402077824 */ /* 0x000fc400078e0207 */
[C---:B------:R-:W-:Y:S02]  /*0b10*/  IMAD R21, R2.reuse, 0x4, R21 ;  /* 0x0000000402157824 */ /* 0x040fe400078e0215 */
[C---:B------:R-:W-:Y:S02]  /*0b20*/  IMAD R20, R2.reuse, 0x4, R20 ;  /* 0x0000000402147824 */ /* 0x040fe400078e0214 */
[----:B------:R-:W-:Y:S01]  /*0b30*/  IMAD R11, R2, 0x4, R11 ;  /* 0x00000004020b7824 */ /* 0x000fe200078e020b */
[----:B--2---:R1:W-:Y:S01]  /*0b40*/  @P0 STS.U8 [R29], R28 ;  /* 0x0000001c1d000388 */ /* 0x0043e20000000000 */
[----:B------:R-:W-:-:S03]  /*0b50*/  IADD3 R22, P0, PT, R22, -0x4, RZ ;  /* 0xfffffffc16167810 */ /* 0x000fc60007f1e0ff */
[----:B---3--:R1:W-:Y:S01]  /*0b60*/  @P2 STS.U8 [R25], R18 ;  /* 0x0000001219002388 */ /* 0x0083e20000000000 */
[----:B------:R-:W-:Y:S02]  /*0b70*/  IADD3.X R23, PT, PT, R23, -0x1, RZ, P0, !PT ;  /* 0xffffffff17177810 */ /* 0x000fe400007fe4ff */
[----:B------:R-:W-:-:S04]  /*0b80*/  ISETP.NE.U32.AND P0, PT, R22, RZ, PT ;  /* 0x000000ff1600720c */ /* 0x000fc80003f05070 */
[----:B------:R-:W-:Y:S01]  /*0b90*/  ISETP.NE.AND.EX P0, PT, R23, RZ, PT, P0 ;  /* 0x000000ff1700720c */ /* 0x000fe20003f05300 */
[----:B----4-:R1:W-:-:S12]  /*0ba0*/  @P1 STS.U8 [R19], R16 ;  /* 0x0000001013001388 */ /* 0x0103d80000000000 */
[----:B------:R-:W-:Y:S05]  /*0bb0*/  @P0 BRA `(.L_x_4) ;  /* 0xfffffffc00080947 */ /* 0x000fea000383ffff */
.L_x_3:
[----:B------:R-:W-:-:S04]  /*0bc0*/  ISETP.NE.U32.AND P0, PT, R5, RZ, PT ;  /* 0x000000ff0500720c */ /* 0x000fc80003f05070 */
[----:B------:R-:W-:-:S13]  /*0bd0*/  ISETP.NE.AND.EX P0, PT, R6, RZ, PT, P0 ;  /* 0x000000ff0600720c */ /* 0x000fda0003f05300 */
[----:B------:R-:W-:Y:S05]  /*0be0*/  @!P0 BRA `(.L_x_2) ;  /* 0x0000000000588947 */ /* 0x000fea0003800000 */
[----:B------:R-:W-:-:S04]  /*0bf0*/  IMAD R7, R2, UR4, RZ ;  /* 0x0000000402077c24 */ /* 0x000fc8000f8e02ff */
[----:B------:R-:W-:Y:S02]  /*0c00*/  IMAD R11, R0, 0x2, R7 ;  /* 0x00000002000b7824 */ /* 0x000fe400078e0207 */
[----:B------:R-:W-:-:S07]  /*0c10*/  IMAD.IADD R7, R7, 0x1, R0 ;  /* 0x0000000107077824 */ /* 0x000fce00078e0200 */
.L_x_5:
[----:B------:R-:W-:Y:S02]  /*0c20*/  ISETP.GT.U32.AND P0, PT, R12, R7, PT ;  /* 0x000000070c00720c */ /* 0x000fe40003f04070 */
[----:B0-----:R-:W-:-:S04]  /*0c30*/  SHF.R.S32.HI R8, RZ, 0x1f, R7 ;  /* 0x0000001fff087819 */ /* 0x001fc80000011407 */
[----:B------:R-:W-:-:S13]  /*0c40*/  ISETP.GT.U32.AND.EX P0, PT, R13, R8, PT, P0 ;  /* 0x000000080d00720c */ /* 0x000fda0003f04100 */
[----:B------:R-:W0:Y:S02]  /*0c50*/  @P0 LDC.64 R8, c[0x0][0x388] ;  /* 0x0000e200ff080b82 */ /* 0x000e240000000a00 */
[----:B0-----:R-:W-:-:S04]  /*0c60*/  @P0 IADD3 R8, P1, PT, R11, R8, RZ ;  /* 0x000000080b080210 */ /* 0x001fc80007f3e0ff */
[----:B------:R-:W-:-:S05]  /*0c70*/  @P0 LEA.HI.X.SX32 R9, R11, R9, 0x1, P1 ;  /* 0x000000090b090211 */ /* 0x000fca00008f0eff */
[----:B------:R-:W2:Y:S01]  /*0c80*/  @P0 LDG.E.U8 R8, desc[UR6][R8.64] ;  /* 0x0000000608080981 */ /* 0x000ea2000c1e1100 */
[----:B------:R-:W-:Y:S01]  /*0c90*/  @P0 MOV R10, 0x400 ;  /* 0x00000400000a0802 */ /* 0x000fe20000000f00 */
[----:B------:R-:W-:Y:S01]  /*0ca0*/  IMAD.IADD R11, R2, 0x1, R11 ;  /* 0x00000001020b7824 */ /* 0x000fe200078e020b */
[----:B------:R-:W0:Y:S02]  /*0cb0*/  @P0 S2R R17, SR_CgaCtaId ;  /* 0x0000000000110919 */ /* 0x000e240000008800 */
[----:B0-----:R-:W-:-:S05]  /*0cc0*/  @P0 LEA R10, R17, R10, 0x18 ;  /* 0x0000000a110a0211 */ /* 0x001fca00078ec0ff */
[--C-:B------:R-:W-:Y:S02]  /*0cd0*/  @P0 IMAD.IADD R17, R10, 0x1, R7.reuse ;  /* 0x000000010a110824 */ /* 0x100fe400078e0207 */
[----:B------:R-:W-:-:S03]  /*0ce0*/  IMAD.IADD R7, R2, 0x1, R7 ;  /* 0x0000000102077824 */ /* 0x000fc600078e0207 */
[----:B--2---:R2:W-:Y:S01]  /*0cf0*/  @P0 STS.U8 [R17], R8 ;  /* 0x0000000811000388 */ /* 0x0045e20000000000 */
[----:B------:R-:W-:-:S04]  /*0d00*/  IADD3 R5, P0, PT, R5, -0x1, RZ ;  /* 0xffffffff05057810 */ /* 0x000fc80007f1e0ff */
[----:B------:R-:W-:Y:S02]  /*0d10*/  IADD3.X R6, PT, PT, R6, -0x1, RZ, P0, !PT ;  /* 0xffffffff06067810 */ /* 0x000fe400007fe4ff */
[----:B------:R-:W-:-:S04]  /*0d20*/  ISETP.NE.U32.AND P0, PT, R5, RZ, PT ;  /* 0x000000ff0500720c */ /* 0x000fc80003f05070 */
[----:B------:R-:W-:-:S13]  /*0d30*/  ISETP.NE.AND.EX P0, PT, R6, RZ, PT, P0 ;  /* 0x000000ff0600720c */ /* 0x000fda0003f05300 */
[----:B--2---:R-:W-:Y:S05]  /*0d40*/  @P0 BRA `(.L_x_5) ;  /* 0xfffffffc00b40947 */ /* 0x004fea000383ffff */
.L_x_2:
[----:B------:R-:W-:Y:S01]  /*0d50*/  IMAD.MOV.U32 R15, RZ, RZ, RZ ;  /* 0x000000ffff0f7224 */ /* 0x000fe200078e00ff */
[----:B------:R-:W-:Y:S01]  /*0d60*/  ISETP.NE.AND P0, PT, RZ, UR5, PT ;  /* 0x00000005ff007c0c */ /* 0x000fe2000bf05270 */
[----:B------:R-:W-:Y:S01]  /*0d70*/  IMAD R5, R27, -0x41, RZ ;  /* 0xffffffbf1b057824 */ /* 0x000fe200078e02ff */
[C---:B------:R-:W-:Y:S01]  /*0d80*/  IADD3 R2, P1, PT, R26.reuse, 0x1, RZ ;  /* 0x000000011a027810 */ /* 0x040fe20007f3e0ff */
[----:B------:R-:W-:Y:S01]  /*0d90*/  IMAD.WIDE.U32 R6, R26, -0x41, R14 ;  /* 0xffffffbf1a067825 */ /* 0x000fe200078e000e */
[----:B------:R-:W-:Y:S02]  /*0da0*/  ISETP.EQ.AND P0, PT, R0, RZ, P0 ;  /* 0x000000ff0000720c */ /* 0x000fe40000702270 */
[----:B0-----:R-:W-:Y:S02]  /*0db0*/  CS2R R8, SRZ ;  /* 0x0000000000087805 */ /* 0x001fe4000001ff00 */
[----:B------:R-:W-:Y:S01]  /*0dc0*/  PRMT R23, RZ, 0x7610, R23 ;  /* 0x00007610ff177816 */ /* 0x000fe20000000017 */
[----:B------:R-:W-:Y:S01]  /*0dd0*/  IMAD R20, R26, -0x41, R14 ;  /* 0xffffffbf1a147824 */ /* 0x000fe200078e020e */
[----:B------:R-:W-:Y:S01]  /*0de0*/  IADD3 R26, PT, PT, R7, -R26, R5 ;  /* 0x8000001a071a7210 */ /* 0x000fe20007ffe005 */
[----:B------:R-:W-:Y:S01]  /*0df0*/  IMAD.X R0, RZ, RZ, R27, P1 ;  /* 0x000000ffff007224 */ /* 0x000fe200008e061b */
[----:B------:R-:W-:Y:S01]  /*0e00*/  PRMT R5, RZ, 0x7610, R5 ;  /* 0x00007610ff057816 */ /* 0x000fe20000000005 */
[----:B------:R-:W-:Y:S01]  /*0e10*/  VIADD R3, R3, 0x1 ;  /* 0x0000000103037836 */ /* 0x000fe20000000000 */
[----:B------:R-:W0:Y:S01]  /*0e20*/  LDCU.64 UR8, c[0x0][0x398] ;  /* 0x00007300ff0877ac */ /* 0x000e220008000a00 */
[----:B------:R-:W-:-:S07]  /*0e30*/  VIADD R20, R20, 0xffffffbf ;  /* 0xffffffbf14147836 */ /* 0x000fce0000000000 */
.L_x_8:
[----:B------:R-:W2:Y:S08]  /*0e40*/  S2UR UR5, SR_CgaCtaId ;  /* 0x00000000000579c3 */ /* 0x000eb00000008800 */
[----:B------:R-:W-:Y:S01]  /*0e50*/  BAR.SYNC.DEFER_BLOCKING 0x0 ;  /* 0x0000000000007b1d */ /* 0x000fe20000010000 */
[----:B------:R-:W-:Y:S01]  /*0e60*/  LOP3.LUT R21, R5, 0xffff, RZ, 0xc0, !PT ;  /* 0x0000ffff05157812 */ /* 0x000fe200078ec0ff */
[----:B-1----:R-:W-:Y:S01]  /*0e70*/  @P0 IMAD.MOV.U32 R16, RZ, RZ, R14 ;  /* 0x000000ffff100224 */ /* 0x002fe200078e000e */
[----:B------:R-:W-:-:S03]  /*0e80*/  IADD3 R24, P1, PT, R8, -0x1, RZ ;  /* 0xffffffff08187810 */ /* 0x000fc60007f3e0ff */
[----:B------:R-:W-:Y:S01]  /*0e90*/  UMOV UR4, 0x400 ;  /* 0x0000040000047882 */ /* 0x000fe20000000000 */
[----:B------:R-:W-:Y:S01]  /*0ea0*/  IADD3.X R17, PT, PT, R9, -0x1, RZ, P1, !PT ;  /* 0xffffffff09117810 */ /* 0x000fe20000ffe4ff */
[----:B------:R-:W1:Y:S04]  /*0eb0*/  LDC.64 R10, c[0x0][0x390] ;  /* 0x0000e400ff0a7b82 */ /* 0x000e680000000a00 */
[----:B------:R-:W-:Y:S02]  /*0ec0*/  IMAD R25, R17, R2, RZ ;  /* 0x0000000211197224 */ /* 0x000fe400078e02ff */
[----:B------:R-:W-:Y:S02]  /*0ed0*/  @P0 IMAD.MOV.U32 R17, RZ, RZ, RZ ;  /* 0x000000ffff110224 */ /* 0x000fe400078e00ff */
[----:B------:R-:W-:-:S02]  /*0ee0*/  IMAD R25, R24, R0, R25 ;  /* 0x0000000018197224 */ /* 0x000fc400078e0219 */
[----:B------:R-:W-:-:S04]  /*0ef0*/  @P0 IMAD.WIDE.U32 R16, R24, R2, R16 ;  /* 0x0000000218100225 */ /* 0x000fc800078e0010 */
[----:B------:R-:W-:Y:S01]  /*0f00*/  @P0 IMAD.IADD R17, R17, 0x1, R25 ;  /* 0x0000000111110824 */ /* 0x000fe200078e0219 */
[----:B--2---:R-:W-:Y:S01]  /*0f10*/  ULEA UR4, UR5, UR4, 0x18 ;  /* 0x0000000405047291 */ /* 0x004fe2000f8ec0ff */
[----:B0-----:R-:W-:-:S04]  /*0f20*/  @P0 LEA R18, P1, R16, UR8, 0x1 ;  /* 0x0000000810120c11 */ /* 0x001fc8000f8208ff */
[----:B------:R-:W-:Y:S02]  /*0f30*/  @P0 LEA.HI.X R19, R16, UR9, R17, 0x1, P1 ;  /* 0x0000000910130c11 */ /* 0x000fe400088f0c11 */
[----:B------:R-:W-:Y:S02]  /*0f40*/  LOP3.LUT R16, R23, 0xffff, RZ, 0xc0, !PT ;  /* 0x0000ffff17107812 */ /* 0x000fe400078ec0ff */
[----:B------:R-:W0:Y:S02]  /*0f50*/  LDS.U8 R22, [R21+UR4] ;  /* 0x0000000415167984 */ /* 0x000e240008000000 */
[----:B0-----:R-:W-:-:S05]  /*0f60*/  PRMT R27, R22, 0x8880, RZ ;  /* 0x00008880161b7816 */ /* 0x001fca00000000ff */
[----:B------:R-:W-:-:S04]  /*0f70*/  IMAD.MOV.U32 R17, RZ, RZ, R27 ;  /* 0x000000ffff117224 */ /* 0x000fc800078e001b */
[----:B------:R-:W-:Y:S02]  /*0f80*/  IMAD.IADD R23, R20, 0x1, R17 ;  /* 0x0000000114177824 */ /* 0x000fe400078e0211 */
[----:B------:R-:W0:Y:S02]  /*0f90*/  SHFL.UP PT, R17, R16, 0x1, RZ ;  /* 0x0420000010117989 */ /* 0x000e2400000e00ff */
[----:B-1----:R-:W-:-:S06]  /*0fa0*/  IMAD.WIDE R10, R23, 0x2, R10 ;  /* 0x00000002170a7825 */ /* 0x002fcc00078e020a */
[----:B------:R1:W2:Y:S01]  /*0fb0*/  LDG.E.U16 R10, desc[UR6][R10.64] ;  /* 0x000000060a0a7981 */ /* 0x0002a2000c1e1500 */
[----:B------:R-:W-:-:S04]  /*0fc0*/  PRMT R23, R5, 0x9910, RZ ;  /* 0x0000991005177816 */ /* 0x000fc800000000ff */
[----:B------:R-:W-:-:S04]  /*0fd0*/  ISETP.NE.AND P2, PT, R23, RZ, PT ;  /* 0x000000ff1700720c */ /* 0x000fc80003f45270 */
[----:B------:R-:W-:Y:S01]  /*0fe0*/  ISETP.EQ.OR P1, PT, R14, RZ, !P2 ;  /* 0x000000ff0e00720c */ /* 0x000fe20005722670 */
[----:B-1----:R-:W-:Y:S01]  /*0ff0*/  IMAD.MOV.U32 R11, RZ, RZ, RZ ;  /* 0x000000ffff0b7224 */ /* 0x002fe200078e00ff */
[----:B------:R-:W-:Y:S01]  /*1000*/  BSSY.RECONVERGENT B0, `(.L_x_6) ;  /* 0x000002d000007945 */ /* 0x000fe20003800200 */
[----:B0----5:R0:W5:Y:S01]  /*1010*/  @P0 LDG.E.U16 R17, desc[UR6][R18.64+-0x2] ;  /* 0xfffffe0612110981 */ /* 0x021162000c1e1500 */
[----:B------:R-:W-:Y:S01]  /*1020*/  SEL R23, R3, R5, !P2 ;  /* 0x0000000503177207 */ /* 0x000fe20005000000 */
[----:B--2---:R-:W-:-:S04]  /*1030*/  IMAD.WIDE.U32 R10, R24, R2, R10 ;  /* 0x00000002180a7225 */ /* 0x004fc800078e000a */
[----:B------:R-:W-:Y:S01]  /*1040*/  IMAD.IADD R25, R25, 0x1, R11 ;  /* 0x0000000119197824 */ /* 0x000fe200078e020b */
[----:B0-----:R-:W-:-:S04]  /*1050*/  LEA R18, P3, R10, UR8, 0x1 ;  /* 0x000000080a127c11 */ /* 0x001fc8000f8608ff */
[----:B------:R-:W-:Y:S01]  /*1060*/  LEA.HI.X R19, R10, UR9, R25, 0x1, P3 ;  /* 0x000000090a137c11 */ /* 0x000fe200098f0c19 */
[----:B------:R-:W-:Y:S08]  /*1070*/  @P1 BRA `(.L_x_7) ;  /* 0x0000000000941947 */ /* 0x000ff00003800000 */
[----:B------:R-:W-:Y:S02]  /*1080*/  ISETP.NE.AND P1, PT, R4, R22, PT ;  /* 0x000000160400720c */ /* 0x000fe40003f25270 */
[----:B-----5:R-:W-:-:S11]  /*1090*/  PRMT R23, R17, 0x7610, R23 ;  /* 0x0000761011177816 */ /* 0x020fd60000000017 */
[----:B------:R-:W-:Y:S05]  /*10a0*/  @!P1 BRA `(.L_x_7) ;  /* 0x0000000000889947 */ /* 0x000fea0003800000 */
[----:B------:R-:W0:Y:S01]  /*10b0*/  LDC.64 R10, c[0x0][0x390] ;  /* 0x0000e400ff0a7b82 */ /* 0x000e220000000a00 */
[----:B------:R-:W-:-:S04]  /*10c0*/  PRMT R27, R22, 0x8880, RZ ;  /* 0x00008880161b7816 */ /* 0x000fc800000000ff */
[----:B------:R-:W-:Y:S02]  /*10d0*/  SHF.R.S32.HI R25, RZ, 0x1f, R27 ;  /* 0x0000001fff197819 */ /* 0x000fe4000001141b */
[----:B------:R-:W-:-:S05]  /*10e0*/  IADD3 R23, P1, PT, R27, R6, RZ ;  /* 0x000000061b177210 */ /* 0x000fca0007f3e0ff */
[----:B------:R-:W-:Y:S01]  /*10f0*/  IMAD.X R24, R25, 0x1, R26, P1 ;  /* 0x0000000119187824 */ /* 0x000fe200008e061a */
[----:B0-----:R-:W-:-:S04]  /*1100*/  LEA R22, P1, R23, R10, 0x1 ;  /* 0x0000000a17167211 */ /* 0x001fc800078208ff */
[----:B------:R-:W-:-:S05]  /*1110*/  LEA.HI.X R23, R23, R11, R24, 0x1, P1 ;  /* 0x0000000b17177211 */ /* 0x000fca00008f0c18 */
[----:B------:R-:W2:Y:S01]  /*1120*/  LDG.E.U16 R22, desc[UR6][R22.64] ;  /* 0x0000000616167981 */ /* 0x000ea2000c1e1500 */
[----:B------:R-:W-:Y:S01]  /*1130*/  VIADD R24, R14, 0xffffffff ;  /* 0xffffffff0e187836 */ /* 0x000fe20000000000 */
[----:B--2---:R-:W-:-:S13]  /*1140*/  ISETP.NE.AND P1, PT, R22, RZ, PT ;  /* 0x000000ff1600720c */ /* 0x004fda0003f25270 */
[----:B------:R-:W-:Y:S02]  /*1150*/  @!P1 VIADDMNMX R24, R24, R21, R16, PT ;  /* 0x0000001518189246 */ /* 0x000fe40003800110 */
[----:B------:R-:W-:-:S04]  /*1160*/  @!P1 LOP3.LUT R21, R17, 0xffff, RZ, 0xc0, !PT ;  /* 0x0000ffff11159812 */ /* 0x000fc800078ec0ff */
[----:B------:R-:W-:-:S05]  /*1170*/  @!P1 VIMNMX R21, PT, PT, R21, R24, PT ;  /* 0x0000001815159248 */ /* 0x000fca0003fe0100 */
[----:B------:R-:W-:-:S05]  /*1180*/  @!P1 VIADD R21, R21, 0x1 ;  /* 0x0000000115159836 */ /* 0x000fca0000000000 */
[----:B------:R-:W-:Y:S01]  /*1190*/  @!P1 PRMT R23, R21, 0x7610, R23 ;  /* 0x0000761015179816 */ /* 0x000fe20000000017 */
[----:B------:R-:W-:Y:S06]  /*11a0*/  @!P1 BRA `(.L_x_7) ;  /* 0x0000000000489947 */ /* 0x000fec0003800000 */
[----:B------:R-:W-:Y:S01]  /*11b0*/  IADD3 R27, P1, PT, R27, -0x41, RZ ;  /* 0xffffffbf1b1b7810 */ /* 0x000fe20007f3e0ff */
[----:B------:R-:W-:Y:S01]  /*11c0*/  IMAD.MOV.U32 R22, RZ, RZ, R14 ;  /* 0x000000ffff167224 */ /* 0x000fe200078e000e */
[----:B------:R-:W2:Y:S01]  /*11d0*/  LDG.E.U16 R18, desc[UR6][R18.64+-0x2] ;  /* 0xfffffe0612127981 */ /* 0x000ea2000c1e1500 */
[----:B------:R-:W-:Y:S01]  /*11e0*/  IMAD.MOV.U32 R23, RZ, RZ, RZ ;  /* 0x000000ffff177224 */ /* 0x000fe200078e00ff */
[----:B------:R-:W-:Y:S01]  /*11f0*/  IADD3.X R25, PT, PT, R25, -0x1, RZ, P1, !PT ;  /* 0xffffffff19197810 */ /* 0x000fe20000ffe4ff */
[----:B------:R-:W-:-:S04]  /*1200*/  IMAD.WIDE.U32 R22, R27, R2, R22 ;  /* 0x000000021b167225 */ /* 0x000fc800078e0016 */
[----:B------:R-:W-:Y:S01]  /*1210*/  IMAD R25, R25, R2, RZ ;  /* 0x0000000219197224 */ /* 0x000fe200078e02ff */
[----:B------:R-:W-:-:S03]  /*1220*/  LEA R10, P1, R22, R10, 0x1 ;  /* 0x0000000a160a7211 */ /* 0x000fc600078208ff */
[----:B------:R-:W-:-:S04]  /*1230*/  IMAD R21, R27, R0, R25 ;  /* 0x000000001b157224 */ /* 0x000fc800078e0219 */
[----:B------:R-:W-:-:S05]  /*1240*/  IMAD.IADD R21, R23, 0x1, R21 ;  /* 0x0000000117157824 */ /* 0x000fca00078e0215 */
[----:B------:R-:W-:-:S05]  /*1250*/  LEA.HI.X R11, R22, R11, R21, 0x1, P1 ;  /* 0x0000000b160b7211 */ /* 0x000fca00008f0c15 */
[----:B------:R-:W3:Y:S01]  /*1260*/  LDG.E.U16 R10, desc[UR6][R10.64] ;  /* 0x000000060a0a7981 */ /* 0x000ee2000c1e1500 */
[----:B------:R-:W-:Y:S02]  /*1270*/  LOP3.LUT R17, R17, 0xffff, RZ, 0xc0, !PT ;  /* 0x0000ffff11117812 */ /* 0x000fe400078ec0ff */
[----:B---3--:R-:W-:-:S04]  /*1280*/  LOP3.LUT R21, RZ, R10, RZ, 0x33, !PT ;  /* 0x0000000aff157212 */ /* 0x008fc800078e33ff */
[----:B--2---:R-:W-:-:S04]  /*1290*/  IADD3 R21, PT, PT, R21, R14, R18 ;  /* 0x0000000e15157210 */ /* 0x004fc80007ffe012 */
[----:B------:R-:W-:-:S05]  /*12a0*/  VIMNMX3 R21, R16, R21, R17, PT ;  /* 0x000000151015720f */ /* 0x000fca0003800111 */
[----:B------:R-:W-:-:S05]  /*12b0*/  VIADD R21, R21, 0x1 ;  /* 0x0000000115157836 */ /* 0x000fca0000000000 */
[----:B------:R-:W-:-:S07]  /*12c0*/  PRMT R23, R21, 0x7610, R23 ;  /* 0x0000761015177816 */ /* 0x000fce0000000017 */
.L_x_7:
[----:B------:R-:W-:Y:S05]  /*12d0*/  BSYNC.RECONVERGENT B0 ;  /* 0x0000000000007941 */ /* 0x000fea0003800200 */
.L_x_6:
[----:B------:R-:W-:Y:S02]  /*12e0*/  IMAD R11, R9, R2, RZ ;  /* 0x00000002090b7224 */ /* 0x000fe400078e02ff */
[----:B------:R-:W-:Y:S02]  /*12f0*/  IMAD.MOV.U32 R16, RZ, RZ, R14 ;  /* 0x000000ffff107224 */ /* 0x000fe400078e000e */
[----:B-----5:R-:W-:Y:S02]  /*1300*/  IMAD.MOV.U32 R17, RZ, RZ, RZ ;  /* 0x000000ffff117224 */ /* 0x020fe400078e00ff */
[C---:B------:R-:W-:Y:S02]  /*1310*/  IMAD R11, R8.reuse, R0, R11 ;  /* 0x00000000080b7224 */ /* 0x040fe400078e020b */
[----:B------:R-:W-:-:S04]  /*1320*/  IMAD.WIDE.U32 R16, R8, R2, R16 ;  /* 0x0000000208107225 */ /* 0x000fc800078e0010 */
[----:B------:R-:W-:Y:S01]  /*1330*/  IMAD.IADD R11, R17, 0x1, R11 ;  /* 0x00000001110b7824 */ /* 0x000fe200078e020b */
[----:B------:R-:W-:Y:S01]  /*1340*/  LEA R10, P1, R16, UR8, 0x1 ;  /* 0x00000008100a7c11 */ /* 0x000fe2000f8208ff */
[----:B------:R-:W-:-:S03]  /*1350*/  VIADD R5, R5, 0x1 ;  /* 0x0000000105057836 */ /* 0x000fc60000000000 */
[----:B------:R-:W-:Y:S02]  /*1360*/  LEA.HI.X R11, R16, UR9, R11, 0x1, P1 ;  /* 0x00000009100b7c11 */ /* 0x000fe400088f0c0b */
[----:B------:R-:W-:-:S03]  /*1370*/  LOP3.LUT R8, R5, 0xffff, RZ, 0xc0, !PT ;  /* 0x0000ffff05087812 */ /* 0x000fc600078ec0ff */
[----:B------:R2:W-:Y:S01]  /*1380*/  STG.E.U16 desc[UR6][R10.64], R23 ;  /* 0x000000170a007986 */ /* 0x0005e2000c101506 */
[----:B------:R-:W-:-:S04]  /*1390*/  ISETP.GE.U32.AND P1, PT, R12, R8, PT ;  /* 0x000000080c00720c */ /* 0x000fc80003f26070 */
[----:B------:R-:W-:-:S13]  /*13a0*/  ISETP.GE.U32.AND.EX P1, PT, R13, RZ, PT, P1 ;  /* 0x000000ff0d00720c */ /* 0x000fda0003f26110 */
[----:B--2---:R-:W-:Y:S05]  /*13b0*/  @P1 BRA `(.L_x_8) ;  /* 0xfffffff800a01947 */ /* 0x004fea000383ffff */
[----:B------:R-:W-:Y:S05]  /*13c0*/  EXIT ;  /* 0x000000000000794d */ /* 0x000fea0003800000 */
        .weak           $__internal_0_$__cuda_sm20_div_u64
        .type           $__internal_0_$__cuda_sm20_div_u64,@function
        .size           $__internal_0_$__cuda_sm20_div_u64,(.L_x_12 - $__internal_0_$__cuda_sm20_div_u64)
$__internal_0_$__cuda_sm20_div_u64:
[----:B------:R-:W-:Y:S02]  /*13d0*/  IMAD.MOV.U32 R16, RZ, RZ, R2 ;  /* 0x000000ffff107224 */ /* 0x000fe400078e0002 */
[----:B------:R-:W-:-:S04]  /*13e0*/  IMAD.MOV.U32 R17, RZ, RZ, RZ ;  /* 0x000000ffff117224 */ /* 0x000fc800078e00ff */
[----:B------:R-:W0:Y:S08]  /*13f0*/  I2F.U64.RP R5, R16 ;  /* 0x0000001000057312 */ /* 0x000e300000309000 */
[----:B0-----:R-:W0:Y:S02]  /*1400*/  MUFU.RCP R5, R5 ;  /* 0x0000000500057308 */ /* 0x001e240000001000 */
[----:B0-----:R-:W-:-:S06]  /*1410*/  VIADD R8, R5, 0x1ffffffe ;  /* 0x1ffffffe05087836 */ /* 0x001fcc0000000000 */
[----:B------:R-:W0:Y:S02]  /*1420*/  F2I.U64.TRUNC R8, R8 ;  /* 0x0000000800087311 */ /* 0x000e24000020d800 */
[----:B0-----:R-:W-:-:S04]  /*1430*/  IMAD.WIDE.U32 R10, R8, R2, RZ ;  /* 0x00000002080a7225 */ /* 0x001fc800078e00ff */
[----:B------:R-:W-:Y:S01]  /*1440*/  IMAD R11, R9, R2, R11 ;  /* 0x00000002090b7224 */ /* 0x000fe200078e020b */
[----:B------:R-:W-:-:S05]  /*1450*/  IADD3 R7, P0, PT, RZ, -R10, RZ ;  /* 0x8000000aff077210 */ /* 0x000fca0007f1e0ff */
[----:B------:R-:W-:-:S04]  /*1460*/  IMAD.HI.U32 R10, R8, R7, RZ ;  /* 0x00000007080a7227 */ /* 0x000fc800078e00ff */
[----:B------:R-:W-:Y:S02]  /*1470*/  IMAD.X R19, RZ, RZ, ~R11, P0 ;  /* 0x000000ffff137224 */ /* 0x000fe400000e0e0b */
[----:B------:R-:W-:Y:S02]  /*1480*/  IMAD.MOV.U32 R11, RZ, RZ, R8 ;  /* 0x000000ffff0b7224 */ /* 0x000fe400078e0008 */
[-C--:B------:R-:W-:Y:S02]  /*1490*/  IMAD R17, R9, R19.reuse, RZ ;  /* 0x0000001309117224 */ /* 0x080fe400078e02ff */
[----:B------:R-:W-:-:S04]  /*14a0*/  IMAD.WIDE.U32 R10, P0, R8, R19, R10 ;  /* 0x00000013080a7225 */ /* 0x000fc8000780000a */
[----:B------:R-:W-:-:S04]  /*14b0*/  IMAD.HI.U32 R5, R9, R19, RZ ;  /* 0x0000001309057227 */ /* 0x000fc800078e00ff */
[----:B------:R-:W-:-:S04]  /*14c0*/  IMAD.HI.U32 R10, P1, R9, R7, R10 ;  /* 0x00000007090a7227 */ /* 0x000fc8000782000a */
[----:B------:R-:W-:Y:S01]  /*14d0*/  IMAD.X R5, R5, 0x1, R9, P0 ;  /* 0x0000000105057824 */ /* 0x000fe200000e0609 */
[----:B------:R-:W-:-:S04]  /*14e0*/  IADD3 R11, P2, PT, R17, R10, RZ ;  /* 0x0000000a110b7210 */ /* 0x000fc80007f5e0ff */
[----:B------:R-:W-:Y:S01]  /*14f0*/  IADD3.X R5, PT, PT, RZ, RZ, R5, P2, P1 ;  /* 0x000000ffff057210 */ /* 0x000fe200017e2405 */
[----:B------:R-:W-:-:S03]  /*1500*/  IMAD.WIDE.U32 R8, R11, R2, RZ ;  /* 0x000000020b087225 */ /* 0x000fc600078e00ff */
[----:B------:R-:W-:Y:S01]  /*1510*/  IADD3 R7, P0, PT, RZ, -R8, RZ ;  /* 0x80000008ff077210 */ /* 0x000fe20007f1e0ff */
[----:B------:R-:W-:Y:S02]  /*1520*/  IMAD R8, R5, R2, R9 ;  /* 0x0000000205087224 */ /* 0x000fe400078e0209 */
[----:B------:R-:W-:Y:S02]  /*1530*/  IMAD.MOV.U32 R9, RZ, RZ, RZ ;  /* 0x000000ffff097224 */ /* 0x000fe400078e00ff */
[----:B------:R-:W-:-:S04]  /*1540*/  IMAD.HI.U32 R10, R11, R7, RZ ;  /* 0x000000070b0a7227 */ /* 0x000fc800078e00ff */
[----:B------:R-:W-:-:S04]  /*1550*/  IMAD.X R8, RZ, RZ, ~R8, P0 ;  /* 0x000000ffff087224 */ /* 0x000fc800000e0e08 */
[----:B------:R-:W-:-:S04]  /*1560*/  IMAD.WIDE.U32 R10, P0, R11, R8, R10 ;  /* 0x000000080b0a7225 */ /* 0x000fc8000780000a */
[C---:B------:R-:W-:Y:S02]  /*1570*/  IMAD R16, R5.reuse, R8, RZ ;  /* 0x0000000805107224 */ /* 0x040fe400078e02ff */
[----:B------:R-:W-:-:S04]  /*1580*/  IMAD.HI.U32 R7, P1, R5, R7, R10 ;  /* 0x0000000705077227 */ /* 0x000fc8000782000a */
[----:B------:R-:W-:Y:S01]  /*1590*/  IMAD.HI.U32 R8, R5, R8, RZ ;  /* 0x0000000805087227 */ /* 0x000fe200078e00ff */
[----:B------:R-:W-:-:S03]  /*15a0*/  IADD3 R7, P2, PT, R16, R7, RZ ;  /* 0x0000000710077210 */ /* 0x000fc60007f5e0ff */
[----:B------:R-:W-:Y:S02]  /*15b0*/  IMAD.X R5, R8, 0x1, R5, P0 ;  /* 0x0000000108057824 */ /* 0x000fe400000e0605 */
[----:B------:R-:W-:-:S03]  /*15c0*/  IMAD.HI.U32 R8, R7, R12, RZ ;  /* 0x0000000c07087227 */ /* 0x000fc600078e00ff */
[----:B------:R-:W-:Y:S01]  /*15d0*/  IADD3.X R5, PT, PT, RZ, RZ, R5, P2, P1 ;  /* 0x000000ffff057210 */ /* 0x000fe200017e2405 */
[----:B------:R-:W-:-:S04]  /*15e0*/  IMAD.WIDE.U32 R8, R7, R13, R8 ;  /* 0x0000000d07087225 */ /* 0x000fc800078e0008 */
[C---:B------:R-:W-:Y:S02]  /*15f0*/  IMAD R10, R5.reuse, R13, RZ ;  /* 0x0000000d050a7224 */ /* 0x040fe400078e02ff */
[----:B------:R-:W-:-:S04]  /*1600*/  IMAD.HI.U32 R7, P0, R5, R12, R8 ;  /* 0x0000000c05077227 */ /* 0x000fc80007800008 */
[----:B------:R-:W-:Y:S01]  /*1610*/  IMAD.HI.U32 R5, R5, R13, RZ ;  /* 0x0000000d05057227 */ /* 0x000fe200078e00ff */
[----:B------:R-:W-:-:S03]  /*1620*/  IADD3 R7, P1, PT, R10, R7, RZ ;  /* 0x000000070a077210 */ /* 0x000fc60007f3e0ff */
[----:B------:R-:W-:Y:S02]  /*1630*/  IMAD.X R5, RZ, RZ, R5, P0 ;  /* 0x000000ffff057224 */ /* 0x000fe400000e0605 */
[----:B------:R-:W-:-:S04]  /*1640*/  IMAD.WIDE.U32 R8, R7, R2, RZ ;  /* 0x0000000207087225 */ /* 0x000fc800078e00ff */
[----:B------:R-:W-:Y:S01]  /*1650*/  IMAD.X R5, RZ, RZ, R5, P1 ;  /* 0x000000ffff057224 */ /* 0x000fe200008e0605 */
[----:B------:R-:W-:-:S03]  /*1660*/  IADD3 R17, P0, PT, -R8, R12, RZ ;  /* 0x0000000c08117210 */ /* 0x000fc60007f1e1ff */
[----:B------:R-:W-:Y:S01]  /*1670*/  IMAD R10, R5, R2, R9 ;  /* 0x00000002050a7224 */ /* 0x000fe200078e0209 */
[----:B------:R-:W-:-:S03]  /*1680*/  IADD3 R9, P1, PT, -R2, R17, RZ ;  /* 0x0000001102097210 */ /* 0x000fc60007f3e1ff */
[----:B------:R-:W-:Y:S01]  /*1690*/  IMAD.X R16, R13, 0x1, ~R10, P0 ;  /* 0x000000010d107824 */ /* 0x000fe200000e0e0a */
[----:B------:R-:W-:Y:S02]  /*16a0*/  ISETP.GE.U32.AND P0, PT, R17, R2, PT ;  /* 0x000000021100720c */ /* 0x000fe40003f06070 */
[----:B------:R-:W-:Y:S02]  /*16b0*/  IADD3 R10, P2, PT, R7, 0x1, RZ ;  /* 0x00000001070a7810 */ /* 0x000fe40007f5e0ff */
[C---:B------:R-:W-:Y:S02]  /*16c0*/  ISETP.GE.U32.AND.EX P0, PT, R16.reuse, RZ, PT, P0 ;  /* 0x000000ff1000720c */ /* 0x040fe40003f06100 */
[----:B------:R-:W-:Y:S01]  /*16d0*/  IADD3.X R11, PT, PT, R16, -0x1, RZ, P1, !PT ;  /* 0xffffffff100b7810 */ /* 0x000fe20000ffe4ff */
[----:B------:R-:W-:Y:S01]  /*16e0*/  IMAD.X R8, RZ, RZ, R5, P2 ;  /* 0x000000ffff087224 */ /* 0x000fe200010e0605 */
[----:B------:R-:W-:Y:S02]  /*16f0*/  SEL R10, R10, R7, P0 ;  /* 0x000000070a0a7207 */ /* 0x000fe40000000000 */
[----:B------:R-:W-:-:S02]  /*1700*/  SEL R9, R9, R17, P0 ;  /* 0x0000001109097207 */ /* 0x000fc40000000000 */
[----:B------:R-:W-:Y:S02]  /*1710*/  SEL R7, R8, R5, P0 ;  /* 0x0000000508077207 */ /* 0x000fe40000000000 */
[----:B------:R-:W-:Y:S02]  /*1720*/  IADD3 R5, P2, PT, R10, 0x1, RZ ;  /* 0x000000010a057810 */ /* 0x000fe40007f5e0ff */
[----:B------:R-:W-:Y:S02]  /*1730*/  SEL R11, R11, R16, P0 ;  /* 0x000000100b0b7207 */ /* 0x000fe40000000000 */
[----:B------:R-:W-:Y:S01]  /*1740*/  ISETP.GE.U32.AND P0, PT, R9, R2, PT ;  /* 0x000000020900720c */ /* 0x000fe20003f06070 */
[----:B------:R-:W-:Y:S01]  /*1750*/  IMAD.X R8, RZ, RZ, R7, P2 ;  /* 0x000000ffff087224 */ /* 0x000fe200010e0607 */
[----:B------:R-:W-:Y:S02]  /*1760*/  ISETP.NE.U32.AND P1, PT, R2, RZ, PT ;  /* 0x000000ff0200720c */ /* 0x000fe40003f25070 */
[----:B------:R-:W-:-:S02]  /*1770*/  ISETP.GE.U32.AND.EX P0, PT, R11, RZ, PT, P0 ;  /* 0x000000ff0b00720c */ /* 0x000fc40003f06100 */
[----:B------:R-:W-:Y:S02]  /*1780*/  ISETP.NE.AND.EX P1, PT, RZ, RZ, PT, P1 ;  /* 0x000000ffff00720c */ /* 0x000fe40003f25310 */
[----:B------:R-:W-:Y:S01]  /*1790*/  SEL R8, R8, R7, P0 ;  /* 0x0000000708087207 */ /* 0x000fe20000000000 */
[----:B------:R-:W-:Y:S01]  /*17a0*/  IMAD.MOV.U32 R7, RZ, RZ, 0x0 ;  /* 0x00000000ff077424 */ /* 0x000fe200078e00ff */
[----:B------:R-:W-:Y:S02]  /*17b0*/  SEL R5, R5, R10, P0 ;  /* 0x0000000a05057207 */ /* 0x000fe40000000000 */
[----:B------:R-:W-:Y:S02]  /*17c0*/  SEL R8, R8, 0xffffffff, P1 ;  /* 0xffffffff08087807 */ /* 0x000fe40000800000 */
[----:B------:R-:W-:Y:S01]  /*17d0*/  SEL R5, R5, 0xffffffff, P1 ;  /* 0xffffffff05057807 */ /* 0x000fe20000800000 */
[----:B------:R-:W-:Y:S06]  /*17e0*/  RET.REL.NODEC R6 `(_Z29CalculateDistanceMatrixKernelPcS_PtS0_PmS1_) ;  /* 0xffffffe806047950 */ /* 0x000fec0003c3ffff */
.L_x_9:
[----:B------:R-:W-:-:S00]  /*17f0*/  BRA `(.L_x_9) ;  /* 0xfffffffc00fc7947 */ /* 0x000fc0000383ffff */
[----:B------:R-:W-:-:S00]  /*1800*/  NOP ;  /* 0x0000000000007918 */ /* 0x000fc00000000000 */
[----:B------:R-:W-:-:S00]  /*1810*/  NOP ;  /* 0x0000000000007918 */ /* 0x000fc00000000000 */
[----:B------:R-:W-:-:S00]  /*1820*/  NOP ;  /* 0x0000000000007918 */ /* 0x000fc00000000000 */
[----:B------:R-:W-:-:S00]  /*1830*/  NOP ;  /* 0x0000000000007918 */ /* 0x000fc00000000000 */
[----:B------:R-:W-:-:S00]  /*1840*/  NOP ;  /* 0x0000000000007918 */ /* 0x000fc00000000000 */
[----:B------:R-:W-:-:S00]  /*1850*/  NOP ;  /* 0x0000000000007918 */ /* 0x000fc00000000000 */
[----:B------:R-:W-:-:S00]  /*1860*/  NOP ;  /* 0x0000000000007918 */ /* 0x000fc00000000000 */
[----:B------:R-:W-:-:S00]  /*1870*/  NOP ;  /* 0x0000000000007918 */ /* 0x000fc00000000000 */
.L_x_12:


//--------------------- .text._Z22CalculateXMatrixKernelPcPtPm --------------------------
	.section	.text._Z22CalculateXMatrixKernelPcPtPm,"ax",@progbits
	.align	128
        .global         _Z22CalculateXMatrixKernelPcPtPm
        .type           _Z22CalculateXMatrixKernelPcPtPm,@function
        .size           _Z22CalculateXMatrixKernelPcPtPm,(.L_x_14 - _Z22CalculateXMatrixKernelPcPtPm)
        .other          _Z22CalculateXMatrixKernelPcPtPm,@"STO_CUDA_ENTRY STV_DEFAULT"
_Z22CalculateXMatrixKernelPcPtPm:
.text._Z22CalculateXMatrixKernelPcPtPm:
[----:B------:R-:W-:Y:S08]  /*0000*/  LDC R1, c[0x0][0x37c] ;  /* 0x0000df00ff017b82 */ /* 0x000ff00000000800 */
[----:B------:R-:W0:Y:S01]  /*0010*/  LDC.64 R2, c[0x0][0x390] ;  /* 0x0000e400ff027b82 */ /* 0x000e220000000a00 */
[----:B------:R-:W0:Y:S01]  /*0020*/  LDCU.64 UR4, c[0x0][0x358] ;  /* 0x00006b00ff0477ac */ /* 0x000e220008000a00 */
[----:B------:R-:W1:Y:S01]  /*0030*/  S2R R0, SR_TID.X ;  /* 0x0000000000007919 */ /* 0x000e620000002100 */
[----:B------:R-:W1:Y:S01]  /*0040*/  S2R R7, SR_CTAID.X ;  /* 0x0000000000077919 */ /* 0x000e620000002500 */
[----:B------:R-:W1:Y:S01]  /*0050*/  LDCU UR6, c[0x0][0x360] ;  /* 0x00006c00ff0677ac */ /* 0x000e620008000800 */
[----:B------:R-:W2:Y:S01]  /*0060*/  LDCU.64 UR8, c[0x0][0x388] ;  /* 0x00007100ff0877ac */ /* 0x000ea20008000a00 */
[----:B0-----:R-:W3:Y:S01]  /*0070*/  LDG.E R5, desc[UR4][R2.64] ;  /* 0x0000000402057981 */ /* 0x001ee2000c1e1900 */
[----:B-1----:R-:W-:-:S04]  /*0080*/  IMAD R0, R7, UR6, R0 ;  /* 0x0000000607007c24 */ /* 0x002fc8000f8e0200 */
[----:B---3--:R-:W-:-:S04]  /*0090*/  IMAD R4, R0, R5, R0 ;  /* 0x0000000500047224 */ /* 0x008fc800078e0200 */
[----:B------:R-:W-:-:S05]  /*00a0*/  IMAD.SHL.U32 R4, R4, 0x2, RZ ;  /* 0x0000000204047824 */ /* 0x000fca00078e00ff */
[----:B------:R-:W-:-:S04]  /*00b0*/  LOP3.LUT R4, R4, 0x1fffe, RZ, 0xc0, !PT ;  /* 0x0001fffe04047812 */ /* 0x000fc800078ec0ff */
[----:B--2---:R-:W-:-:S05]  /*00c0*/  IADD3 R4, P0, PT, R4, UR8, RZ ;  /* 0x0000000804047c10 */ /* 0x004fca000ff1e0ff */
[----:B------:R-:W-:-:S05]  /*00d0*/  IMAD.X R5, RZ, RZ, UR9, P0 ;  /* 0x00000009ff057e24 */ /* 0x000fca00080e06ff */
[----:B------:R0:W-:Y:S04]  /*00e0*/  STG.E.U16 desc[UR4][R4.64], RZ ;  /* 0x000000ff04007986 */ /* 0x0001e8000c101504 */
[----:B------:R-:W2:Y:S02]  /*00f0*/  LDG.E.64 R6, desc[UR4][R2.64] ;  /* 0x0000000402067981 */ /* 0x000ea4000c1e1b00 */
[----:B--2---:R-:W-:-:S04]  /*0100*/  ISETP.NE.U32.AND P0, PT, R6, RZ, PT ;  /* 0x000000ff0600720c */ /* 0x004fc80003f05070 */
[----:B------:R-:W-:-:S13]  /*0110*/  ISETP.NE.AND.EX P0, PT, R7, RZ, PT, P0 ;  /* 0x000000ff0700720c */ /* 0x000fda0003f05300 */
[----:B0-----:R-:W-:Y:S05]  /*0120*/  @!P0 EXIT ;  /* 0x000000000000894d */ /* 0x001fea0003800000 */
[----:B------:R-:W-:Y:S01]  /*0130*/  LOP3.LUT R0, R0, 0xffff, RZ, 0xc0, !PT ;  /* 0x0000ffff00007812 */ /* 0x000fe200078ec0ff */
[----:B------:R-:W-:Y:S01]  /*0140*/  IMAD.MOV.U32 R13, RZ, RZ, 0x1 ;  /* 0x00000001ff0d7424 */ /* 0x000fe200078e00ff */
[----:B------:R-:W0:Y:S01]  /*0150*/  LDCU.64 UR6, c[0x0][0x380] ;  /* 0x00007000ff0677ac */ /* 0x000e220008000a00 */
[----:B------:R-:W-:Y:S02]  /*0160*/  IMAD.MOV.U32 R17, RZ, RZ, 0x1 ;  /* 0x00000001ff117424 */ /* 0x000fe400078e00ff */
[----:B------:R-:W-:Y:S02]  /*0170*/  IMAD.MOV.U32 R14, RZ, RZ, RZ ;  /* 0x000000ffff0e7224 */ /* 0x000fe400078e00ff */
[----:B------:R-:W-:-:S07]  /*0180*/  VIADD R0, R0, 0x41 ;  /* 0x0000004100007836 */ /* 0x000fce0000000000 */
.L_x_10:
[----:B0-----:R-:W-:-:S04]  /*0190*/  IADD3 R8, P0, PT, R17, UR6, RZ ;  /* 0x0000000611087c10 */ /* 0x001fc8000ff1e0ff */
[----:B------:R-:W-:-:S06]  /*01a0*/  IADD3.X R9, PT, PT, R14, UR7, RZ, P0, !PT ;  /* 0x000000070e097c10 */ /* 0x000fcc00087fe4ff */
[----:B------:R-:W2:Y:S01]  /*01b0*/  LDG.E.S8 R9, desc[UR4][R8.64] ;  /* 0x0000000408097981 */ /* 0x000ea2000c1e1300 */
[----:B------:R-:W-:-:S04]  /*01c0*/  LEA R10, P1, R17, R4, 0x1 ;  /* 0x00000004110a7211 */ /* 0x000fc800078208ff */
[----:B------:R-:W-:Y:S02]  /*01d0*/  LEA.HI.X R11, R17, R5, R14, 0x1, P1 ;  /* 0x00000005110b7211 */ /* 0x000fe400008f0c0e */
[----:B--2---:R-:W-:-:S13]  /*01e0*/  ISETP.NE.AND P0, PT, R0, R9, PT ;  /* 0x000000090000720c */ /* 0x004fda0003f05270 */
[----:B------:R-:W2:Y:S04]  /*01f0*/  @P0 LDG.E.U16 R15, desc[UR4][R10.64+-0x2] ;  /* 0xfffffe040a0f0981 */ /* 0x000ea8000c1e1500 */
[----:B------:R0:W-:Y:S01]  /*0200*/  @!P0 STG.E.U16 desc[UR4][R10.64], R13 ;  /* 0x0000000d0a008986 */ /* 0x0001e2000c101504 */
[----:B------:R-:W-:-:S03]  /*0210*/  VIADD R12, R13, 0x1 ;  /* 0x000000010d0c7836 */ /* 0x000fc60000000000 */
[----:B--2---:R1:W-:Y:S04]  /*0220*/  @P0 STG.E.U16 desc[UR4][R10.64], R15 ;  /* 0x0000000f0a000986 */ /* 0x0043e8000c101504 */
[----:B------:R-:W2:Y:S01]  /*0230*/  LDG.E.64 R6, desc[UR4][R2.64] ;  /* 0x0000000402067981 */ /* 0x000ea2000c1e1b00 */
[C---:B------:R-:W-:Y:S02]  /*0240*/  LOP3.LUT R17, R12.reuse, 0xffff, RZ, 0xc0, !PT ;  /* 0x0000ffff0c117812 */ /* 0x040fe400078ec0ff */
[----:B0-----:R-:W-:Y:S02]  /*0250*/  PRMT R13, R12, 0x7610, R13 ;  /* 0x000076100c0d7816 */ /* 0x001fe4000000000d */
[----:B--2---:R-:W-:-:S04]  /*0260*/  ISETP.GE.U32.AND P0, PT, R6, R17, PT ;  /* 0x000000110600720c */ /* 0x004fc80003f06070 */
[----:B------:R-:W-:-:S13]  /*0270*/  ISETP.GE.U32.AND.EX P0, PT, R7, RZ, PT, P0 ;  /* 0x000000ff0700720c */ /* 0x000fda0003f06100 */
[----:B-1----:R-:W-:Y:S05]  /*0280*/  @P0 BRA `(.L_x_10) ;  /* 0xfffffffc00c00947 */ /* 0x002fea000383ffff */
[----:B------:R-:W-:Y:S05]  /*0290*/  EXIT ;  /* 0x000000000000794d */ /* 0x000fea0003800000 */
.L_x_11:
        /* <DEDUP_REMOVED lines=14> */
.L_x_14:


//--------------------- .nv.shared._Z29CalculateDistanceMatrixKernelPcS_PtS0_PmS1_ --------------------------
	.section	.nv.shared._Z29CalculateDistanceMatrixKernelPcS_PtS0_PmS1_,"aw",@nobits
	.sectionflags	@""
	.align	16
	.zero		1024


//--------------------- .nv.shared.reserved.0     --------------------------
	.section	.nv.shared.reserved.0,"aw",@nobits
	.weak		__nv_reservedSMEM_offset_0_alias
	.size		__nv_reservedSMEM_offset_0_alias, 0, 64
	.other		__nv_reservedSMEM_offset_0_alias,@"STO_CUDA_RESERVED_SHARED STV_DEFAULT"
__nv_reservedSMEM_offset_0_alias:
	.zero		0
	.zero		64


//--------------------- .nv.shared._Z22CalculateXMatrixKernelPcPtPm --------------------------
	.section	.nv.shared._Z22CalculateXMatrixKernelPcPtPm,"aw",@nobits
	.sectionflags	@""
	.align	16
	.zero		1024


//--------------------- .nv.constant0._Z29CalculateDistanceMatrixKernelPcS_PtS0_PmS1_ --------------------------
	.section	.nv.constant0._Z29CalculateDistanceMatrixKernelPcS_PtS0_PmS1_,"a",@progbits
	.sectionflags	@""
	.align	4
.nv.constant0._Z29CalculateDistanceMatrixKernelPcS_PtS0_PmS1_:
	.zero		944


//--------------------- .nv.constant0._Z22CalculateXMatrixKernelPcPtPm --------------------------
	.section	.nv.constant0._Z22CalculateXMatrixKernelPcPtPm,"a",@progbits
	.sectionflags	@""
	.align	4
.nv.constant0._Z22CalculateXMatrixKernelPcPtPm:
	.zero		920


//--------------------- SYMBOLS --------------------------

	.type		.nv.reservedSmem.offset0,@object
	.size		.nv.reservedSmem.offset0,0x4
	.type		.nv.reservedSmem.cap,@object
	.size		.nv.reservedSmem.cap,0x4
